	.target	sm_90a

	.elftype	@"ET_EXEC"


//--------------------- .note.nv.tkinfo           --------------------------
	.section	.note.nv.tkinfo,"",@"SHT_NOTE"
	.sectionflags	@"SHF_NOTE_NV_TKINFO"
	.tkinfo
        /*0018*/ 	.word	0x00000002
        /*0030*/ 	.string	""
        /*0030*/ 	.string	"ptxas"
        /*0030*/ 	.string	"Cuda compilation tools, release 13.0, V13.0.88"
        /*0030*/ 	.string	"Build cuda_13.0.r13.0/compiler.36424714_0"
        /*0030*/ 	.string	"-arch sm_90a -m 64 "



//--------------------- .note.nv.cuinfo           --------------------------
	.section	.note.nv.cuinfo,"",@"SHT_NOTE"
	.sectionflags	@"SHF_NOTE_NV_CUINFO"
        /*0018*/ 	.short	0x0002
        /*001a*/ 	.short	0x005a
        /*001c*/ 	.short	0x0082
	.zero		2


//--------------------- .nv.info                  --------------------------
	.section	.nv.info,"",@"SHT_CUDA_INFO"
	.align	4


	//----- nvinfo : EIATTR_REGCOUNT
	.align		4
        /*0000*/ 	.byte	0x04, 0x2f
        /*0002*/ 	.short	(.L_15 - .L_14)
	.align		4
.L_14:
        /*0004*/ 	.word	index@(_ZN7cutlass13device_kernelINS_4gemm6kernel13GemmUniversalIN4cute5tupleIJiiiiEEENS1_10collective13CollectiveMmaINS1_34MainloopSm90TmaGmmaWarpSpecializedILi3ENS5_IJNS4_1CILi1EEENSA_ILi2EEESB_EEENS1_35KernelTmaWarpSpecializedCooperativeEEENS5_IJNSA_ILi256EEENSA_ILi128EEENSA_ILi32EEEEEENS_6half_tENS5_IJlSB_lEEESK_SL_NS4_8TiledMMAINS4_8MMA_AtomIJNS4_4SM904GMMA26MMA_64x128x16_F32F16F16_SSILNSP_5MajorE0ELSR_0ELNSP_7ScaleInE1ELSS_1EEEEEENS4_6LayoutINS5_IJSC_SB_SB_EEENS5_IJSB_NSA_ILi0EEESX_EEEEENS5_IJNS4_10UnderscoreES10_S10_EEEEENS4_23SM90_TMA_LOAD_MULTICASTENS4_14ComposedLayoutINS4_7SwizzleILi2ELi4ELi3EEENS4_18smem_ptr_flag_bitsILi16EEENSV_INS5_IJNSA_ILi8EEESI_EEENS5_IJSI_SB_EEEEEEEvNS4_8identityENS4_13SM90_TMA_LOADES1D_vS1E_EENS_8epilogue10collective6detail29Sm90TmaWarpSpecializedAdapterINS1I_15DefaultEpilogueISK_SL_SL_NS1H_6thread17LinearCombinationISK_Li1EffLNS1M_9ScaleType4KindE0ELNS_15FloatRoundStyleE2ESK_EENS1_15EpilogueDefaultEEEEEvvEEEEvNT_6ParamsE)
        /*0008*/ 	.word	0x000000a8


	//----- nvinfo : EIATTR_FRAME_SIZE
	.align		4
.L_15:
        /*000c*/ 	.byte	0x04, 0x11
        /*000e*/ 	.short	(.L_17 - .L_16)
	.align		4
.L_16:
        /*0010*/ 	.word	index@(_ZN7cutlass13device_kernelINS_4gemm6kernel13GemmUniversalIN4cute5tupleIJiiiiEEENS1_10collective13CollectiveMmaINS1_34MainloopSm90TmaGmmaWarpSpecializedILi3ENS5_IJNS4_1CILi1EEENSA_ILi2EEESB_EEENS1_35KernelTmaWarpSpecializedCooperativeEEENS5_IJNSA_ILi256EEENSA_ILi128EEENSA_ILi32EEEEEENS_6half_tENS5_IJlSB_lEEESK_SL_NS4_8TiledMMAINS4_8MMA_AtomIJNS4_4SM904GMMA26MMA_64x128x16_F32F16F16_SSILNSP_5MajorE0ELSR_0ELNSP_7ScaleInE1ELSS_1EEEEEENS4_6LayoutINS5_IJSC_SB_SB_EEENS5_IJSB_NSA_ILi0EEESX_EEEEENS5_IJNS4_10UnderscoreES10_S10_EEEEENS4_23SM90_TMA_LOAD_MULTICASTENS4_14ComposedLayoutINS4_7SwizzleILi2ELi4ELi3EEENS4_18smem_ptr_flag_bitsILi16EEENSV_INS5_IJNSA_ILi8EEESI_EEENS5_IJSI_SB_EEEEEEEvNS4_8identityENS4_13SM90_TMA_LOADES1D_vS1E_EENS_8epilogue10collective6detail29Sm90TmaWarpSpecializedAdapterINS1I_15DefaultEpilogueISK_SL_SL_NS1H_6thread17LinearCombinationISK_Li1EffLNS1M_9ScaleType4KindE0ELNS_15FloatRoundStyleE2ESK_EENS1_15EpilogueDefaultEEEEEvvEEEEvNT_6ParamsE)
        /*0014*/ 	.word	0x00000000


	//----- nvinfo : EIATTR_MIN_STACK_SIZE
	.align		4
.L_17:
        /*0018*/ 	.byte	0x04, 0x12
        /*001a*/ 	.short	(.L_19 - .L_18)
	.align		4
.L_18:
        /*001c*/ 	.word	index@(_ZN7cutlass13device_kernelINS_4gemm6kernel13GemmUniversalIN4cute5tupleIJiiiiEEENS1_10collective13CollectiveMmaINS1_34MainloopSm90TmaGmmaWarpSpecializedILi3ENS5_IJNS4_1CILi1EEENSA_ILi2EEESB_EEENS1_35KernelTmaWarpSpecializedCooperativeEEENS5_IJNSA_ILi256EEENSA_ILi128EEENSA_ILi32EEEEEENS_6half_tENS5_IJlSB_lEEESK_SL_NS4_8TiledMMAINS4_8MMA_AtomIJNS4_4SM904GMMA26MMA_64x128x16_F32F16F16_SSILNSP_5MajorE0ELSR_0ELNSP_7ScaleInE1ELSS_1EEEEEENS4_6LayoutINS5_IJSC_SB_SB_EEENS5_IJSB_NSA_ILi0EEESX_EEEEENS5_IJNS4_10UnderscoreES10_S10_EEEEENS4_23SM90_TMA_LOAD_MULTICASTENS4_14ComposedLayoutINS4_7SwizzleILi2ELi4ELi3EEENS4_18smem_ptr_flag_bitsILi16EEENSV_INS5_IJNSA_ILi8EEESI_EEENS5_IJSI_SB_EEEEEEEvNS4_8identityENS4_13SM90_TMA_LOADES1D_vS1E_EENS_8epilogue10collective6detail29Sm90TmaWarpSpecializedAdapterINS1I_15DefaultEpilogueISK_SL_SL_NS1H_6thread17LinearCombinationISK_Li1EffLNS1M_9ScaleType4KindE0ELNS_15FloatRoundStyleE2ESK_EENS1_15EpilogueDefaultEEEEEvvEEEEvNT_6ParamsE)
        /*0020*/ 	.word	0x00000000
.L_19:


//--------------------- .nv.compat                --------------------------
	.section	.nv.compat,"",@"SHT_CUDA_COMPAT_INFO"
	.align	4
        /*0000*/ 	.byte	0x02, 0x09, 0x01, 0x00, 0x02, 0x02, 0x04, 0x00, 0x02, 0x05, 0x05, 0x00, 0x03, 0x07, 0x01, 0x01
        /*0010*/ 	.byte	0x02, 0x03, 0x01, 0x00, 0x02, 0x06, 0x01, 0x00, 0x04, 0x0b, 0x08, 0x00, 0x00, 0x00, 0x00, 0x00
        /*0020*/ 	.byte	0x00, 0x00, 0x00, 0x00


//--------------------- .nv.info._ZN7cutlass13device_kernelINS_4gemm6kernel13GemmUniversalIN4cute5tupleIJiiiiEEENS1_10collective13CollectiveMmaINS1_34MainloopSm90TmaGmmaWarpSpecializedILi3ENS5_IJNS4_1CILi1EEENSA_ILi2EEESB_EEENS1_35KernelTmaWarpSpecializedCooperativeEEENS5_IJNSA_ILi256EEENSA_ILi128EEENSA_ILi32EEEEEENS_6half_tENS5_IJlSB_lEEESK_SL_NS4_8TiledMMAINS4_8MMA_AtomIJNS4_4SM904GMMA26MMA_64x128x16_F32F16F16_SSILNSP_5MajorE0ELSR_0ELNSP_7ScaleInE1ELSS_1EEEEEENS4_6LayoutINS5_IJSC_SB_SB_EEENS5_IJSB_NSA_ILi0EEESX_EEEEENS5_IJNS4_10UnderscoreES10_S10_EEEEENS4_23SM90_TMA_LOAD_MULTICASTENS4_14ComposedLayoutINS4_7SwizzleILi2ELi4ELi3EEENS4_18smem_ptr_flag_bitsILi16EEENSV_INS5_IJNSA_ILi8EEESI_EEENS5_IJSI_SB_EEEEEEEvNS4_8identityENS4_13SM90_TMA_LOADES1D_vS1E_EENS_8epilogue10collective6detail29Sm90TmaWarpSpecializedAdapterINS1I_15DefaultEpilogueISK_SL_SL_NS1H_6thread17LinearCombinationISK_Li1EffLNS1M_9ScaleType4KindE0ELNS_15FloatRoundStyleE2ESK_EENS1_15EpilogueDefaultEEEEEvvEEEEvNT_6ParamsE --------------------------
	.section	.nv.info._ZN7cutlass13device_kernelINS_4gemm6kernel13GemmUniversalIN4cute5tupleIJiiiiEEENS1_10collective13CollectiveMmaINS1_34MainloopSm90TmaGmmaWarpSpecializedILi3ENS5_IJNS4_1CILi1EEENSA_ILi2EEESB_EEENS1_35KernelTmaWarpSpecializedCooperativeEEENS5_IJNSA_ILi256EEENSA_ILi128EEENSA_ILi32EEEEEENS_6half_tENS5_IJlSB_lEEESK_SL_NS4_8TiledMMAINS4_8MMA_AtomIJNS4_4SM904GMMA26MMA_64x128x16_F32F16F16_SSILNSP_5MajorE0ELSR_0ELNSP_7ScaleInE1ELSS_1EEEEEENS4_6LayoutINS5_IJSC_SB_SB_EEENS5_IJSB_NSA_ILi0EEESX_EEEEENS5_IJNS4_10UnderscoreES10_S10_EEEEENS4_23SM90_TMA_LOAD_MULTICASTENS4_14ComposedLayoutINS4_7SwizzleILi2ELi4ELi3EEENS4_18smem_ptr_flag_bitsILi16EEENSV_INS5_IJNSA_ILi8EEESI_EEENS5_IJSI_SB_EEEEEEEvNS4_8identityENS4_13SM90_TMA_LOADES1D_vS1E_EENS_8epilogue10collective6detail29Sm90TmaWarpSpecializedAdapterINS1I_15DefaultEpilogueISK_SL_SL_NS1H_6thread17LinearCombinationISK_Li1EffLNS1M_9ScaleType4KindE0ELNS_15FloatRoundStyleE2ESK_EENS1_15EpilogueDefaultEEEEEvvEEEEvNT_6ParamsE,"",@"SHT_CUDA_INFO"
	.sectionflags	@""
	.align	4


	//----- nvinfo : EIATTR_CUDA_API_VERSION
	.align		4
        /*0000*/ 	.byte	0x04, 0x37
        /*0002*/ 	.short	(.L_21 - .L_20)
.L_20:
        /*0004*/ 	.word	0x00000082


	//----- nvinfo : EIATTR_KPARAM_INFO
	.align		4
.L_21:
        /*0008*/ 	.byte	0x04, 0x17
        /*000a*/ 	.short	(.L_23 - .L_22)
.L_22:
        /*000c*/ 	.word	0x00000000
        /*0010*/ 	.short	0x0000
        /*0012*/ 	.short	0x0070
        /*0014*/ 	.byte	0x00, 0xf0, 0x01, 0x10


	//----- nvinfo : EIATTR_SPARSE_MMA_MASK
	.align		4
.L_23:
        /*0018*/ 	.byte	0x03, 0x50
        /*001a*/ 	.short	0x0000


	//----- nvinfo : EIATTR_MAXREG_COUNT
	.align		4
        /*001c*/ 	.byte	0x03, 0x1b
        /*001e*/ 	.short	0x00a8


	//----- nvinfo : EIATTR_NUM_BARRIERS
	.align		4
        /*0020*/ 	.byte	0x02, 0x4c
        /*0022*/ 	.byte	0x01
	.zero		1


	//----- nvinfo : EIATTR_EXTERNS
	.align		4
        /*0024*/ 	.byte	0x04, 0x0f
        /*0026*/ 	.short	(.L_25 - .L_24)


	//   ....[0]....
	.align		4
.L_24:
        /*0028*/ 	.word	index@(__assertfail)


	//----- nvinfo : EIATTR_MERCURY_ISA_VERSION
	.align		4
.L_25:
        /*002c*/ 	.byte	0x03, 0x5f
        /*002e*/ 	.short	0x0101


	//----- nvinfo : EIATTR_INT_WARP_WIDE_INSTR_OFFSETS
	.align		4
        /*0030*/ 	.byte	0x04, 0x31
        /*0032*/ 	.short	(.L_27 - .L_26)


	//   ....[0]....
.L_26:
        /*0034*/ 	.word	0x00000440


	//   ....[1]....
        /*0038*/ 	.word	0x00000460


	//   ....[2]....
        /*003c*/ 	.word	0x00000620


	//----- nvinfo : EIATTR_COOP_GROUP_MASK_REGIDS
	.align		4
.L_27:
        /*0040*/ 	.byte	0x04, 0x29
        /*0042*/ 	.short	(.L_29 - .L_28)


	//   ....[0]....
.L_28:
        /*0044*/ 	.word	0xffffffff


	//   ....[1]....
        /*0048*/ 	.word	0xffffffff


	//   ....[2]....
        /*004c*/ 	.word	0xffffffff


	//   ....[3]....
        /*0050*/ 	.word	0xffffffff


	//   ....[4]....
        /*0054*/ 	.word	0xffffffff


	//   ....[5]....
        /*0058*/ 	.word	0xffffffff


	//----- nvinfo : EIATTR_COOP_GROUP_INSTR_OFFSETS
	.align		4
.L_29:
        /*005c*/ 	.byte	0x04, 0x28
        /*005e*/ 	.short	(.L_31 - .L_30)


	//   ....[0]....
.L_30:
        /*0060*/ 	.word	0x00000060


	//   ....[1]....
        /*0064*/ 	.word	0x00000070


	//   ....[2]....
        /*0068*/ 	.word	0x00000130


	//   ....[3]....
        /*006c*/ 	.word	0x000002a0


	//   ....[4]....
        /*0070*/ 	.word	0x00000760


	//   ....[5]....
        /*0074*/ 	.word	0x000011b0


	//----- nvinfo : EIATTR_REG_RECONFIG
	.align		4
.L_31:
        /*0078*/ 	.byte	0x01, 0x54
	.zero		2


	//----- nvinfo : EIATTR_SYSCALL_OFFSETS
	.align		4
        /*007c*/ 	.byte	0x04, 0x46
        /*007e*/ 	.short	(.L_33 - .L_32)


	//   ....[0]....
.L_32:
        /*0080*/ 	.word	0x00001370


	//----- nvinfo : EIATTR_MBARRIER_INSTR_OFFSETS
	.align		4
.L_33:
        /*0084*/ 	.byte	0x04, 0x39
        /*0086*/ 	.short	(.L_35 - .L_34)


	//   ....[0]....
.L_34:
        /*0088*/ 	.word	0x00000230
        /*008c*/ 	.word	0x000000ff
        /*0090*/ 	.word	0x00000000
        /*0094*/ 	.short	0x0100
        /*0096*/ 	.byte	0x08
	.zero		1


	//   ....[1]....
        /*0098*/ 	.word	0x00000240
        /*009c*/ 	.word	0x000000ff
        /*00a0*/ 	.word	0x00000018
        /*00a4*/ 	.short	0x0100
        /*00a6*/ 	.byte	0x08
	.zero		1


	//   ....[2]....
        /*00a8*/ 	.word	0x00000250
        /*00ac*/ 	.word	0x000000ff
        /*00b0*/ 	.word	0x00000008
        /*00b4*/ 	.short	0x0100
        /*00b6*/ 	.byte	0x08
	.zero		1


	//   ....[3]....
        /*00b8*/ 	.word	0x00000260
        /*00bc*/ 	.word	0x000000ff
        /*00c0*/ 	.word	0x00000020
        /*00c4*/ 	.short	0x0100
        /*00c6*/ 	.byte	0x08
	.zero		1


	//   ....[4]....
        /*00c8*/ 	.word	0x00000270
        /*00cc*/ 	.word	0x000000ff
        /*00d0*/ 	.word	0x00000010
        /*00d4*/ 	.short	0x0100
        /*00d6*/ 	.byte	0x08
	.zero		1


	//   ....[5]....
        /*00d8*/ 	.word	0x00000280
        /*00dc*/ 	.word	0x000000ff
        /*00e0*/ 	.word	0x00000028
        /*00e4*/ 	.short	0x0100
        /*00e6*/ 	.byte	0x08
	.zero		1


	//   ....[6]....
        /*00e8*/ 	.word	0x000006a0
        /*00ec*/ 	.word	0x000000ff
        /*00f0*/ 	.word	0x00000040
        /*00f4*/ 	.short	0x0100
        /*00f6*/ 	.byte	0x06
	.zero		1


	//   ....[7]....
        /*00f8*/ 	.word	0x00000710
        /*00fc*/ 	.word	0x000000ff
        /*0100*/ 	.word	0x00000048
        /*0104*/ 	.short	0x0100
        /*0106*/ 	.byte	0x06
	.zero		1


	//   ....[8]....
        /*0108*/ 	.word	0x00001430
        /*010c*/ 	.word	0x00000003
        /*0110*/ 	.word	0x00000000
        /*0114*/ 	.short	0x010a
        /*0116*/ 	.byte	0x3f
	.zero		1


	//   ....[9]....
        /*0118*/ 	.word	0x00001470
        /*011c*/ 	.word	0x00000003
        /*0120*/ 	.word	0x00000000
        /*0124*/ 	.short	0x010a
        /*0126*/ 	.byte	0x3f
	.zero		1


	//   ....[10]....
        /*0128*/ 	.word	0x00001800
        /*012c*/ 	.word	0x00000005
        /*0130*/ 	.word	0x00000000
        /*0134*/ 	.short	0x010a
        /*0136*/ 	.byte	0x3f
	.zero		1


	//   ....[11]....
        /*0138*/ 	.word	0x00001840
        /*013c*/ 	.word	0x00000005
        /*0140*/ 	.word	0x00000000
        /*0144*/ 	.short	0x010a
        /*0146*/ 	.byte	0x3f
	.zero		1


	//   ....[12]....
        /*0148*/ 	.word	0x00001a60
        /*014c*/ 	.word	0x00000005
        /*0150*/ 	.word	0x00000000
        /*0154*/ 	.short	0x0101
        /*0156*/ 	.byte	0x3f
	.zero		1


	//   ....[13]....
        /*0158*/ 	.word	0x00001c80
        /*015c*/ 	.word	0x00000003
        /*0160*/ 	.word	0x00000000
        /*0164*/ 	.short	0x0101
        /*0166*/ 	.byte	0x3f
	.zero		1


	//   ....[14]....
        /*0168*/ 	.word	0x0000b4c0
        /*016c*/ 	.word	0x00000016
        /*0170*/ 	.word	0x00000018
        /*0174*/ 	.short	0x010a
        /*0176*/ 	.byte	0x3f
	.zero		1


	//   ....[15]....
        /*0178*/ 	.word	0x0000b820
        /*017c*/ 	.word	0x00000003
        /*0180*/ 	.word	0x00000048
        /*0184*/ 	.short	0x0101
        /*0186*/ 	.byte	0x3f
	.zero		1


	//   ....[16]....
        /*0188*/ 	.word	0x0000bf70
        /*018c*/ 	.word	0x00000007
        /*0190*/ 	.word	0x00000000
        /*0194*/ 	.short	0x010a
        /*0196*/ 	.byte	0x3f
	.zero		1


	//   ....[17]....
        /*0198*/ 	.word	0x0000bff0
        /*019c*/ 	.word	0x00000006
        /*01a0*/ 	.word	0x00000000
        /*01a4*/ 	.short	0x010a
        /*01a6*/ 	.byte	0x3f
	.zero		1


	//   ....[18]....
        /*01a8*/ 	.word	0x0000c080
        /*01ac*/ 	.word	0x00000003
        /*01b0*/ 	.word	0x00000000
        /*01b4*/ 	.short	0x010a
        /*01b6*/ 	.byte	0x3f
	.zero		1


	//   ....[19]....
        /*01b8*/ 	.word	0x0000c0e0
        /*01bc*/ 	.word	0x00000003
        /*01c0*/ 	.word	0x00000000
        /*01c4*/ 	.short	0x010a
        /*01c6*/ 	.byte	0x3f
	.zero		1


	//   ....[20]....
        /*01c8*/ 	.word	0x0000c130
        /*01cc*/ 	.word	0x00000005
        /*01d0*/ 	.word	0x00000000
        /*01d4*/ 	.short	0x010a
        /*01d6*/ 	.byte	0x3f
	.zero		1


	//   ....[21]....
        /*01d8*/ 	.word	0x0000c200
        /*01dc*/ 	.word	0x00000016
        /*01e0*/ 	.word	0x00000018
        /*01e4*/ 	.short	0x010a
        /*01e6*/ 	.byte	0x3f
	.zero		1


	//   ....[22]....
        /*01e8*/ 	.word	0x0000c2d0
        /*01ec*/ 	.word	0x00000007
        /*01f0*/ 	.word	0x00000000
        /*01f4*/ 	.short	0x010a
        /*01f6*/ 	.byte	0x3f
	.zero		1


	//   ....[23]....
        /*01f8*/ 	.word	0x0000c320
        /*01fc*/ 	.word	0x00000006
        /*0200*/ 	.word	0x00000000
        /*0204*/ 	.short	0x010a
        /*0206*/ 	.byte	0x3f
	.zero		1


	//----- nvinfo : EIATTR_NUM_MBARRIERS
	.align		4
.L_35:
        /*0208*/ 	.byte	0x03, 0x38
        /*020a*/ 	.short	0x0008


	//----- nvinfo : EIATTR_EXIT_INSTR_OFFSETS
	.align		4
        /*020c*/ 	.byte	0x04, 0x1c
        /*020e*/ 	.short	(.L_37 - .L_36)


	//   ....[0]....
.L_36:
        /*0210*/ 	.word	0x000008c0


	//   ....[1]....
        /*0214*/ 	.word	0x000010e0


	//   ....[2]....
        /*0218*/ 	.word	0x0000abe0


	//   ....[3]....
        /*021c*/ 	.word	0x0000b140


	//   ....[4]....
        /*0220*/ 	.word	0x0000c0d0


	//----- nvinfo : EIATTR_MAX_THREADS
	.align		4
.L_37:
        /*0224*/ 	.byte	0x04, 0x05
        /*0226*/ 	.short	(.L_39 - .L_38)
.L_38:
        /*0228*/ 	.word	0x00000180
        /*022c*/ 	.word	0x00000001
        /*0230*/ 	.word	0x00000001


	//----- nvinfo : EIATTR_CRS_STACK_SIZE
	.align		4
.L_39:
        /*0234*/ 	.byte	0x04, 0x1e
        /*0236*/ 	.short	(.L_41 - .L_40)
.L_40:
        /*0238*/ 	.word	0x00000000


	//----- nvinfo : EIATTR_CBANK_PARAM_SIZE
	.align		4
.L_41:
        /*023c*/ 	.byte	0x03, 0x19
        /*023e*/ 	.short	0x0470


	//----- nvinfo : EIATTR_PARAM_CBANK
	.align		4
        /*0240*/ 	.byte	0x04, 0x0a
        /*0242*/ 	.short	(.L_43 - .L_42)
	.align		4
.L_42:
        /*0244*/ 	.word	index@(.nv.constant0._ZN7cutlass13device_kernelINS_4gemm6kernel13GemmUniversalIN4cute5tupleIJiiiiEEENS1_10collective13CollectiveMmaINS1_34MainloopSm90TmaGmmaWarpSpecializedILi3ENS5_IJNS4_1CILi1EEENSA_ILi2EEESB_EEENS1_35KernelTmaWarpSpecializedCooperativeEEENS5_IJNSA_ILi256EEENSA_ILi128EEENSA_ILi32EEEEEENS_6half_tENS5_IJlSB_lEEESK_SL_NS4_8TiledMMAINS4_8MMA_AtomIJNS4_4SM904GMMA26MMA_64x128x16_F32F16F16_SSILNSP_5MajorE0ELSR_0ELNSP_7ScaleInE1ELSS_1EEEEEENS4_6LayoutINS5_IJSC_SB_SB_EEENS5_IJSB_NSA_ILi0EEESX_EEEEENS5_IJNS4_10UnderscoreES10_S10_EEEEENS4_23SM90_TMA_LOAD_MULTICASTENS4_14ComposedLayoutINS4_7SwizzleILi2ELi4ELi3EEENS4_18smem_ptr_flag_bitsILi16EEENSV_INS5_IJNSA_ILi8EEESI_EEENS5_IJSI_SB_EEEEEEEvNS4_8identityENS4_13SM90_TMA_LOADES1D_vS1E_EENS_8epilogue10collective6detail29Sm90TmaWarpSpecializedAdapterINS1I_15DefaultEpilogueISK_SL_SL_NS1H_6thread17LinearCombinationISK_Li1EffLNS1M_9ScaleType4KindE0ELNS_15FloatRoundStyleE2ESK_EENS1_15EpilogueDefaultEEEEEvvEEEEvNT_6ParamsE)
        /*0248*/ 	.short	0x0210
        /*024a*/ 	.short	0x0470


	//----- nvinfo : EIATTR_SW_WAR
	.align		4
.L_43:
        /*024c*/ 	.byte	0x04, 0x36
        /*024e*/ 	.short	(.L_45 - .L_44)
.L_44:
        /*0250*/ 	.word	0x00000008
.L_45:


//--------------------- .nv.callgraph             --------------------------
	.section	.nv.callgraph,"",@"SHT_CUDA_CALLGRAPH"
	.align	4
	.sectionentsize	8
	.align		4
        /*0000*/ 	.word	0x00000000
	.align		4
        /*0004*/ 	.word	0xffffffff
	.align		4
        /*0008*/ 	.word	index@(_ZN7cutlass13device_kernelINS_4gemm6kernel13GemmUniversalIN4cute5tupleIJiiiiEEENS1_10collective13CollectiveMmaINS1_34MainloopSm90TmaGmmaWarpSpecializedILi3ENS5_IJNS4_1CILi1EEENSA_ILi2EEESB_EEENS1_35KernelTmaWarpSpecializedCooperativeEEENS5_IJNSA_ILi256EEENSA_ILi128EEENSA_ILi32EEEEEENS_6half_tENS5_IJlSB_lEEESK_SL_NS4_8TiledMMAINS4_8MMA_AtomIJNS4_4SM904GMMA26MMA_64x128x16_F32F16F16_SSILNSP_5MajorE0ELSR_0ELNSP_7ScaleInE1ELSS_1EEEEEENS4_6LayoutINS5_IJSC_SB_SB_EEENS5_IJSB_NSA_ILi0EEESX_EEEEENS5_IJNS4_10UnderscoreES10_S10_EEEEENS4_23SM90_TMA_LOAD_MULTICASTENS4_14ComposedLayoutINS4_7SwizzleILi2ELi4ELi3EEENS4_18smem_ptr_flag_bitsILi16EEENSV_INS5_IJNSA_ILi8EEESI_EEENS5_IJSI_SB_EEEEEEEvNS4_8identityENS4_13SM90_TMA_LOADES1D_vS1E_EENS_8epilogue10collective6detail29Sm90TmaWarpSpecializedAdapterINS1I_15DefaultEpilogueISK_SL_SL_NS1H_6thread17LinearCombinationISK_Li1EffLNS1M_9ScaleType4KindE0ELNS_15FloatRoundStyleE2ESK_EENS1_15EpilogueDefaultEEEEEvvEEEEvNT_6ParamsE)
	.align		4
        /*000c*/ 	.word	index@(__assertfail)
	.align		4
        /*0010*/ 	.word	0x00000000
	.align		4
        /*0014*/ 	.word	0xfffffffe
	.align		4
        /*0018*/ 	.word	0x00000000
	.align		4
        /*001c*/ 	.word	0xfffffffd
	.align		4
        /*0020*/ 	.word	0x00000000
	.align		4
        /*0024*/ 	.word	0xfffffffc


//--------------------- .nv.constant4             --------------------------
	.section	.nv.constant4,"a",@progbits
	.align	8
	.align		8
.nv.constant4:
        /*0000*/ 	.dword	__assertfail
	.align		8
        /*0008*/ 	.dword	__unnamed_1
	.align		8
        /*0010*/ 	.dword	_ZN39_INTERNAL_1a01ba07_4_k_cu_14f3ac80_27104cuda3std3__45__cpo5beginE
	.align		8
        /*0018*/ 	.dword	_ZN39_INTERNAL_1a01ba07_4_k_cu_14f3ac80_27104cuda3std3__45__cpo3endE
	.align		8
        /*0020*/ 	.dword	_ZN39_INTERNAL_1a01ba07_4_k_cu_14f3ac80_27104cuda3std3__45__cpo6cbeginE
	.align		8
        /*0028*/ 	.dword	_ZN39_INTERNAL_1a01ba07_4_k_cu_14f3ac80_27104cuda3std3__45__cpo4cendE
	.align		8
        /*0030*/ 	.dword	_ZN39_INTERNAL_1a01ba07_4_k_cu_14f3ac80_27104cuda3std3__441_GLOBAL__N__1a01ba07_4_k_cu_14f3ac80_27106ignoreE
	.align		8
        /*0038*/ 	.dword	_ZN39_INTERNAL_1a01ba07_4_k_cu_14f3ac80_27104cuda3std3__419piecewise_constructE
	.align		8
        /*0040*/ 	.dword	_ZN39_INTERNAL_1a01ba07_4_k_cu_14f3ac80_27104cuda3std3__48in_placeE
	.align		8
        /*0048*/ 	.dword	_ZN39_INTERNAL_1a01ba07_4_k_cu_14f3ac80_27104cuda3std6ranges3__45__cpo4swapE
	.align		8
        /*0050*/ 	.dword	_ZN39_INTERNAL_1a01ba07_4_k_cu_14f3ac80_27104cuda3std6ranges3__45__cpo9iter_moveE
	.align		8
        /*0058*/ 	.dword	_ZN39_INTERNAL_1a01ba07_4_k_cu_14f3ac80_27104cute7productE
	.align		8
        /*0060*/ 	.dword	_ZN39_INTERNAL_1a01ba07_4_k_cu_14f3ac80_27104cute1_E
	.align		8
        /*0068*/ 	.dword	$str$22
	.align		8
        /*0070*/ 	.dword	$str$23


//--------------------- .text._ZN7cutlass13device_kernelINS_4gemm6kernel13GemmUniversalIN4cute5tupleIJiiiiEEENS1_10collective13CollectiveMmaINS1_34MainloopSm90TmaGmmaWarpSpecializedILi3ENS5_IJNS4_1CILi1EEENSA_ILi2EEESB_EEENS1_35KernelTmaWarpSpecializedCooperativeEEENS5_IJNSA_ILi256EEENSA_ILi128EEENSA_ILi32EEEEEENS_6half_tENS5_IJlSB_lEEESK_SL_NS4_8TiledMMAINS4_8MMA_AtomIJNS4_4SM904GMMA26MMA_64x128x16_F32F16F16_SSILNSP_5MajorE0ELSR_0ELNSP_7ScaleInE1ELSS_1EEEEEENS4_6LayoutINS5_IJSC_SB_SB_EEENS5_IJSB_NSA_ILi0EEESX_EEEEENS5_IJNS4_10UnderscoreES10_S10_EEEEENS4_23SM90_TMA_LOAD_MULTICASTENS4_14ComposedLayoutINS4_7SwizzleILi2ELi4ELi3EEENS4_18smem_ptr_flag_bitsILi16EEENSV_INS5_IJNSA_ILi8EEESI_EEENS5_IJSI_SB_EEEEEEEvNS4_8identityENS4_13SM90_TMA_LOADES1D_vS1E_EENS_8epilogue10collective6detail29Sm90TmaWarpSpecializedAdapterINS1I_15DefaultEpilogueISK_SL_SL_NS1H_6thread17LinearCombinationISK_Li1EffLNS1M_9ScaleType4KindE0ELNS_15FloatRoundStyleE2ESK_EENS1_15EpilogueDefaultEEEEEvvEEEEvNT_6ParamsE --------------------------
	.section	.text._ZN7cutlass13device_kernelINS_4gemm6kernel13GemmUniversalIN4cute5tupleIJiiiiEEENS1_10collective13CollectiveMmaINS1_34MainloopSm90TmaGmmaWarpSpecializedILi3ENS5_IJNS4_1CILi1EEENSA_ILi2EEESB_EEENS1_35KernelTmaWarpSpecializedCooperativeEEENS5_IJNSA_ILi256EEENSA_ILi128EEENSA_ILi32EEEEEENS_6half_tENS5_IJlSB_lEEESK_SL_NS4_8TiledMMAINS4_8MMA_AtomIJNS4_4SM904GMMA26MMA_64x128x16_F32F16F16_SSILNSP_5MajorE0ELSR_0ELNSP_7ScaleInE1ELSS_1EEEEEENS4_6LayoutINS5_IJSC_SB_SB_EEENS5_IJSB_NSA_ILi0EEESX_EEEEENS5_IJNS4_10UnderscoreES10_S10_EEEEENS4_23SM90_TMA_LOAD_MULTICASTENS4_14ComposedLayoutINS4_7SwizzleILi2ELi4ELi3EEENS4_18smem_ptr_flag_bitsILi16EEENSV_INS5_IJNSA_ILi8EEESI_EEENS5_IJSI_SB_EEEEEEEvNS4_8identityENS4_13SM90_TMA_LOADES1D_vS1E_EENS_8epilogue10collective6detail29Sm90TmaWarpSpecializedAdapterINS1I_15DefaultEpilogueISK_SL_SL_NS1H_6thread17LinearCombinationISK_Li1EffLNS1M_9ScaleType4KindE0ELNS_15FloatRoundStyleE2ESK_EENS1_15EpilogueDefaultEEEEEvvEEEEvNT_6ParamsE,"ax",@progbits
	.align	128
.text._ZN7cutlass13device_kernelINS_4gemm6kernel13GemmUniversalIN4cute5tupleIJiiiiEEENS1_10collective13CollectiveMmaINS1_34MainloopSm90TmaGmmaWarpSpecializedILi3ENS5_IJNS4_1CILi1EEENSA_ILi2EEESB_EEENS1_35KernelTmaWarpSpecializedCooperativeEEENS5_IJNSA_ILi256EEENSA_ILi128EEENSA_ILi32EEEEEENS_6half_tENS5_IJlSB_lEEESK_SL_NS4_8TiledMMAINS4_8MMA_AtomIJNS4_4SM904GMMA26MMA_64x128x16_F32F16F16_SSILNSP_5MajorE0ELSR_0ELNSP_7ScaleInE1ELSS_1EEEEEENS4_6LayoutINS5_IJSC_SB_SB_EEENS5_IJSB_NSA_ILi0EEESX_EEEEENS5_IJNS4_10UnderscoreES10_S10_EEEEENS4_23SM90_TMA_LOAD_MULTICASTENS4_14ComposedLayoutINS4_7SwizzleILi2ELi4ELi3EEENS4_18smem_ptr_flag_bitsILi16EEENSV_INS5_IJNSA_ILi8EEESI_EEENS5_IJSI_SB_EEEEEEEvNS4_8identityENS4_13SM90_TMA_LOADES1D_vS1E_EENS_8epilogue10collective6detail29Sm90TmaWarpSpecializedAdapterINS1I_15DefaultEpilogueISK_SL_SL_NS1H_6thread17LinearCombinationISK_Li1EffLNS1M_9ScaleType4KindE0ELNS_15FloatRoundStyleE2ESK_EENS1_15EpilogueDefaultEEEEEvvEEEEvNT_6ParamsE:
        .type           _ZN7cutlass13device_kernelINS_4gemm6kernel13GemmUniversalIN4cute5tupleIJiiiiEEENS1_10collective13CollectiveMmaINS1_34MainloopSm90TmaGmmaWarpSpecializedILi3ENS5_IJNS4_1CILi1EEENSA_ILi2EEESB_EEENS1_35KernelTmaWarpSpecializedCooperativeEEENS5_IJNSA_ILi256EEENSA_ILi128EEENSA_ILi32EEEEEENS_6half_tENS5_IJlSB_lEEESK_SL_NS4_8TiledMMAINS4_8MMA_AtomIJNS4_4SM904GMMA26MMA_64x128x16_F32F16F16_SSILNSP_5MajorE0ELSR_0ELNSP_7ScaleInE1ELSS_1EEEEEENS4_6LayoutINS5_IJSC_SB_SB_EEENS5_IJSB_NSA_ILi0EEESX_EEEEENS5_IJNS4_10UnderscoreES10_S10_EEEEENS4_23SM90_TMA_LOAD_MULTICASTENS4_14ComposedLayoutINS4_7SwizzleILi2ELi4ELi3EEENS4_18smem_ptr_flag_bitsILi16EEENSV_INS5_IJNSA_ILi8EEESI_EEENS5_IJSI_SB_EEEEEEEvNS4_8identityENS4_13SM90_TMA_LOADES1D_vS1E_EENS_8epilogue10collective6detail29Sm90TmaWarpSpecializedAdapterINS1I_15DefaultEpilogueISK_SL_SL_NS1H_6thread17LinearCombinationISK_Li1EffLNS1M_9ScaleType4KindE0ELNS_15FloatRoundStyleE2ESK_EENS1_15EpilogueDefaultEEEEEvvEEEEvNT_6ParamsE,@function
        .size           _ZN7cutlass13device_kernelINS_4gemm6kernel13GemmUniversalIN4cute5tupleIJiiiiEEENS1_10collective13CollectiveMmaINS1_34MainloopSm90TmaGmmaWarpSpecializedILi3ENS5_IJNS4_1CILi1EEENSA_ILi2EEESB_EEENS1_35KernelTmaWarpSpecializedCooperativeEEENS5_IJNSA_ILi256EEENSA_ILi128EEENSA_ILi32EEEEEENS_6half_tENS5_IJlSB_lEEESK_SL_NS4_8TiledMMAINS4_8MMA_AtomIJNS4_4SM904GMMA26MMA_64x128x16_F32F16F16_SSILNSP_5MajorE0ELSR_0ELNSP_7ScaleInE1ELSS_1EEEEEENS4_6LayoutINS5_IJSC_SB_SB_EEENS5_IJSB_NSA_ILi0EEESX_EEEEENS5_IJNS4_10UnderscoreES10_S10_EEEEENS4_23SM90_TMA_LOAD_MULTICASTENS4_14ComposedLayoutINS4_7SwizzleILi2ELi4ELi3EEENS4_18smem_ptr_flag_bitsILi16EEENSV_INS5_IJNSA_ILi8EEESI_EEENS5_IJSI_SB_EEEEEEEvNS4_8identityENS4_13SM90_TMA_LOADES1D_vS1E_EENS_8epilogue10collective6detail29Sm90TmaWarpSpecializedAdapterINS1I_15DefaultEpilogueISK_SL_SL_NS1H_6thread17LinearCombinationISK_Li1EffLNS1M_9ScaleType4KindE0ELNS_15FloatRoundStyleE2ESK_EENS1_15EpilogueDefaultEEEEEvvEEEEvNT_6ParamsE,(.L_x_323 - _ZN7cutlass13device_kernelINS_4gemm6kernel13GemmUniversalIN4cute5tupleIJiiiiEEENS1_10collective13CollectiveMmaINS1_34MainloopSm90TmaGmmaWarpSpecializedILi3ENS5_IJNS4_1CILi1EEENSA_ILi2EEESB_EEENS1_35KernelTmaWarpSpecializedCooperativeEEENS5_IJNSA_ILi256EEENSA_ILi128EEENSA_ILi32EEEEEENS_6half_tENS5_IJlSB_lEEESK_SL_NS4_8TiledMMAINS4_8MMA_AtomIJNS4_4SM904GMMA26MMA_64x128x16_F32F16F16_SSILNSP_5MajorE0ELSR_0ELNSP_7ScaleInE1ELSS_1EEEEEENS4_6LayoutINS5_IJSC_SB_SB_EEENS5_IJSB_NSA_ILi0EEESX_EEEEENS5_IJNS4_10UnderscoreES10_S10_EEEEENS4_23SM90_TMA_LOAD_MULTICASTENS4_14ComposedLayoutINS4_7SwizzleILi2ELi4ELi3EEENS4_18smem_ptr_flag_bitsILi16EEENSV_INS5_IJNSA_ILi8EEESI_EEENS5_IJSI_SB_EEEEEEEvNS4_8identityENS4_13SM90_TMA_LOADES1D_vS1E_EENS_8epilogue10collective6detail29Sm90TmaWarpSpecializedAdapterINS1I_15DefaultEpilogueISK_SL_SL_NS1H_6thread17LinearCombinationISK_Li1EffLNS1M_9ScaleType4KindE0ELNS_15FloatRoundStyleE2ESK_EENS1_15EpilogueDefaultEEEEEvvEEEEvNT_6ParamsE)
        .other          _ZN7cutlass13device_kernelINS_4gemm6kernel13GemmUniversalIN4cute5tupleIJiiiiEEENS1_10collective13CollectiveMmaINS1_34MainloopSm90TmaGmmaWarpSpecializedILi3ENS5_IJNS4_1CILi1EEENSA_ILi2EEESB_EEENS1_35KernelTmaWarpSpecializedCooperativeEEENS5_IJNSA_ILi256EEENSA_ILi128EEENSA_ILi32EEEEEENS_6half_tENS5_IJlSB_lEEESK_SL_NS4_8TiledMMAINS4_8MMA_AtomIJNS4_4SM904GMMA26MMA_64x128x16_F32F16F16_SSILNSP_5MajorE0ELSR_0ELNSP_7ScaleInE1ELSS_1EEEEEENS4_6LayoutINS5_IJSC_SB_SB_EEENS5_IJSB_NSA_ILi0EEESX_EEEEENS5_IJNS4_10UnderscoreES10_S10_EEEEENS4_23SM90_TMA_LOAD_MULTICASTENS4_14ComposedLayoutINS4_7SwizzleILi2ELi4ELi3EEENS4_18smem_ptr_flag_bitsILi16EEENSV_INS5_IJNSA_ILi8EEESI_EEENS5_IJSI_SB_EEEEEEEvNS4_8identityENS4_13SM90_TMA_LOADES1D_vS1E_EENS_8epilogue10collective6detail29Sm90TmaWarpSpecializedAdapterINS1I_15DefaultEpilogueISK_SL_SL_NS1H_6thread17LinearCombinationISK_Li1EffLNS1M_9ScaleType4KindE0ELNS_15FloatRoundStyleE2ESK_EENS1_15EpilogueDefaultEEEEEvvEEEEvNT_6ParamsE,@"STO_CUDA_ENTRY STV_DEFAULT"
_ZN7cutlass13device_kernelINS_4gemm6kernel13GemmUniversalIN4cute5tupleIJiiiiEEENS1_10collective13CollectiveMmaINS1_34MainloopSm90TmaGmmaWarpSpecializedILi3ENS5_IJNS4_1CILi1EEENSA_ILi2EEESB_EEENS1_35KernelTmaWarpSpecializedCooperativeEEENS5_IJNSA_ILi256EEENSA_ILi128EEENSA_ILi32EEEEEENS_6half_tENS5_IJlSB_lEEESK_SL_NS4_8TiledMMAINS4_8MMA_AtomIJNS4_4SM904GMMA26MMA_64x128x16_F32F16F16_SSILNSP_5MajorE0ELSR_0ELNSP_7ScaleInE1ELSS_1EEEEEENS4_6LayoutINS5_IJSC_SB_SB_EEENS5_IJSB_NSA_ILi0EEESX_EEEEENS5_IJNS4_10UnderscoreES10_S10_EEEEENS4_23SM90_TMA_LOAD_MULTICASTENS4_14ComposedLayoutINS4_7SwizzleILi2ELi4ELi3EEENS4_18smem_ptr_flag_bitsILi16EEENSV_INS5_IJNSA_ILi8EEESI_EEENS5_IJSI_SB_EEEEEEEvNS4_8identityENS4_13SM90_TMA_LOADES1D_vS1E_EENS_8epilogue10collective6detail29Sm90TmaWarpSpecializedAdapterINS1I_15DefaultEpilogueISK_SL_SL_NS1H_6thread17LinearCombinationISK_Li1EffLNS1M_9ScaleType4KindE0ELNS_15FloatRoundStyleE2ESK_EENS1_15EpilogueDefaultEEEEEvvEEEEvNT_6ParamsE:
[----:B------:R-:W0:Y:S01]  /*0000*/  LDC R1, c[0x0][0x28] ;  /* 0x00000a00ff017b82 */ /* 0x000e220000000800 */
[----:B------:R-:W1:Y:S01]  /*0010*/  S2R R18, SR_TID.X ;  /* 0x0000000000127919 */ /* 0x000e620000002100 */
[----:B------:R-:W-:Y:S01]  /*0020*/  ELECT P0, URZ, PT ;  /* 0x00000000003f782f */ /* 0x000fe20003800000 */
[----:B------:R-:W-:Y:S01]  /*0030*/  BSSY B0, `(.L_x_0) ;  /* 0x000000f000007945 */ /* 0x000fe20003800000 */
[--C-:B-1----:R-:W-:Y:S02]  /*0040*/  SHF.R.U32.HI R0, RZ, 0x5, R18.reuse ;  /* 0x00000005ff007819 */ /* 0x102fe40000011612 */
[----:B------:R-:W-:-:S03]  /*0050*/  SHF.R.U32.HI R3, RZ, 0x7, R18 ;  /* 0x00000007ff037819 */ /* 0x000fc60000011612 */
[----:B------:R-:W1:Y:S04]  /*0060*/  SHFL.IDX PT, R2, R0, RZ, 0x1f ;  /* 0x00001fff00027589 */ /* 0x000e6800000e0000 */
[----:B------:R2:W3:Y:S01]  /*0070*/  SHFL.IDX PT, R5, R3, RZ, 0x1f ;  /* 0x00001fff03057589 */ /* 0x0004e200000e0000 */
[----:B-1----:R-:W-:-:S13]  /*0080*/  ISETP.NE.OR P0, PT, R2, RZ, !P0 ;  /* 0x000000ff0200720c */ /* 0x002fda0004705670 */
[----:B0-23--:R-:W-:Y:S05]  /*0090*/  @P0 BRA `(.L_x_1) ;  /* 0x0000000000200947 */ /* 0x00dfea0003800000 */
[----:B------:R-:W-:Y:S02]  /*00a0*/  ULDC.64 UR4, c[0x0][0x198] ;  /* 0x0000660000047ab9 */ /* 0x000fe40000000a00 */
[----:B------:R-:W-:Y:S02]  /*00b0*/  UIADD3 UR6, UP0, UR4, 0xf0, URZ ;  /* 0x000000f004067890 */ /* 0x000fe4000ff1e03f */
[----:B------:R-:W-:Y:S02]  /*00c0*/  UIADD3 UR4, UP1, UR4, 0x1f0, URZ ;  /* 0x000001f004047890 */ /* 0x000fe4000ff3e03f */
[----:B------:R-:W-:Y:S02]  /*00d0*/  UIADD3.X UR7, URZ, UR5, URZ, UP0, !UPT ;  /* 0x000000053f077290 */ /* 0x000fe400087fe43f */
[----:B------:R-:W-:-:S07]  /*00e0*/  UIADD3.X UR5, URZ, UR5, URZ, UP1, !UPT ;  /* 0x000000053f057290 */ /* 0x000fce0008ffe43f */
[----:B------:R0:W-:Y:S02]  /*00f0*/  UTMACCTL.PF [UR6] ;  /* 0x00000000060079b9 */ /* 0x0001e40008040000 */
[----:B------:R0:W-:Y:S02]  /*0100*/  UTMACCTL.PF [UR4] ;  /* 0x00000000040079b9 */ /* 0x0001e40008040000 */
[----:B0-----:R-:W-:Y:S01]  /*0110*/  NOP ;  /* 0x0000000000007918 */ /* 0x001fe20000000000 */
.L_x_1:
[----:B------:R-:W-:Y:S05]  /*0120*/  BSYNC B0 ;  /* 0x0000000000007941 */ /* 0x000fea0003800000 */
.L_x_0:
[----:B------:R-:W0:Y:S02]  /*0130*/  SHFL.IDX PT, R3, R0, RZ, 0x1f ;  /* 0x00001fff00037589 */ /* 0x000e2400000e0000 */
[----:B0-----:R-:W-:-:S13]  /*0140*/  ISETP.NE.AND P0, PT, R3, RZ, PT ;  /* 0x000000ff0300720c */ /* 0x001fda0003f05270 */
[----:B------:R-:W-:Y:S05]  /*0150*/  @P0 BRA `(.L_x_2) ;  /* 0x0000000000500947 */ /* 0x000fea0003800000 */
[----:B------:R-:W0:Y:S01]  /*0160*/  S2UR UR8, SR_CgaCtaId ;  /* 0x00000000000879c3 */ /* 0x000e220000008800 */
[----:B------:R-:W-:Y:S01]  /*0170*/  UMOV UR4, 0x400 ;  /* 0x0000040000047882 */ /* 0x000fe20000000000 */
[----:B------:R-:W-:Y:S01]  /*0180*/  UMOV UR5, 0x1 ;  /* 0x0000000100057882 */ /* 0x000fe20000000000 */
[----:B------:R-:W-:Y:S01]  /*0190*/  UMOV UR6, 0x4 ;  /* 0x0000000400067882 */ /* 0x000fe20000000000 */
[----:B------:R-:W-:Y:S01]  /*01a0*/  ELECT P0, URZ, PT ;  /* 0x00000000003f782f */ /* 0x000fe20003800000 */
[----:B------:R-:W-:-:S04]  /*01b0*/  UIADD3 UR6, -UR6, 0x100000, URZ ;  /* 0x0010000006067890 */ /* 0x000fc8000fffe13f */
[----:B------:R-:W-:Y:S02]  /*01c0*/  USHF.L.U32 UR7, UR6, 0xb, URZ ;  /* 0x0000000b06077899 */ /* 0x000fe4000800063f */
[----:B------:R-:W-:Y:S02]  /*01d0*/  USHF.L.U32 UR6, UR6, 0x1, URZ ;  /* 0x0000000106067899 */ /* 0x000fe4000800063f */
[----:B0-----:R-:W-:Y:S02]  /*01e0*/  ULEA UR8, UR8, UR4, 0x18 ;  /* 0x0000000408087291 */ /* 0x001fe4000f8ec03f */
[----:B------:R-:W-:-:S04]  /*01f0*/  UIADD3 UR4, -UR5, 0x100000, URZ ;  /* 0x0010000005047890 */ /* 0x000fc8000fffe13f */
[----:B------:R-:W-:Y:S02]  /*0200*/  USHF.L.U32 UR5, UR4, 0xb, URZ ;  /* 0x0000000b04057899 */ /* 0x000fe4000800063f */
[----:B------:R-:W-:Y:S01]  /*0210*/  USHF.L.U32 UR4, UR4, 0x1, URZ ;  /* 0x0000000104047899 */ /* 0x000fe2000800063f */
[----:B------:R-:W0:Y:S11]  /*0220*/  FENCE.VIEW.ASYNC.S ;  /* 0x00000000000073c6 */ /* 0x000e360000000000 */
[----:B0-----:R0:W1:Y:S01]  /*0230*/  SYNCS.EXCH.64 URZ, [UR8], UR4 ;  /* 0x00000004083f75b2 */ /* 0x0010620008000100 */
[----:B------:R0:W2:Y:S01]  /*0240*/  SYNCS.EXCH.64 URZ, [UR8+0x18], UR6 ;  /* 0x00001806083f75b2 */ /* 0x0000a20008000100 */
[----:B------:R0:W3:Y:S01]  /*0250*/  SYNCS.EXCH.64 URZ, [UR8+0x8], UR4 ;  /* 0x00000804083f75b2 */ /* 0x0000e20008000100 */
[----:B------:R0:W4:Y:S01]  /*0260*/  SYNCS.EXCH.64 URZ, [UR8+0x20], UR6 ;  /* 0x00002006083f75b2 */ /* 0x0001220008000100 */
[----:B------:R0:W0:Y:S01]  /*0270*/  SYNCS.EXCH.64 URZ, [UR8+0x10], UR4 ;  /* 0x00001004083f75b2 */ /* 0x0000220008000100 */
[----:B------:R0:W0:Y:S01]  /*0280*/  SYNCS.EXCH.64 URZ, [UR8+0x28], UR6 ;  /* 0x00002806083f75b2 */ /* 0x0000220008000100 */
[----:B------:R-:W-:Y:S01]  /*0290*/  NOP ;  /* 0x0000000000007918 */ /* 0x000fe20000000000 */
.L_x_2:
[----:B------:R-:W5:Y:S01]  /*02a0*/  SHFL.IDX PT, R0, R0, RZ, 0x1f ;  /* 0x00001fff00007589 */ /* 0x000f6200000e0000 */
[----:B------:R-:W-:Y:S01]  /*02b0*/  SHF.R.S32.HI R7, RZ, 0x1f, R18 ;  /* 0x0000001fff077819 */ /* 0x000fe20000011412 */
[----:B0-----:R-:W0:Y:S01]  /*02c0*/  S2UR UR8, SR_CTAID.X ;  /* 0x00000000000879c3 */ /* 0x001e220000002500 */
[----:B------:R-:W-:Y:S01]  /*02d0*/  ELECT P0, URZ, PT ;  /* 0x00000000003f782f */ /* 0x000fe20003800000 */
[----:B------:R-:W1:Y:S01]  /*02e0*/  S2R R4, SR_CTAID.Y ;  /* 0x0000000000047919 */ /* 0x000e620000002600 */
[----:B------:R-:W-:Y:S01]  /*02f0*/  LEA.HI R7, R7, R18, RZ, 0x7 ;  /* 0x0000001207077211 */ /* 0x000fe200078f38ff */
[----:B------:R-:W-:Y:S01]  /*0300*/  ULDC UR4, c[0x0][0x154] ;  /* 0x0000550000047ab9 */ /* 0x000fe20000000800 */
[----:B------:R-:W-:Y:S01]  /*0310*/  SHF.R.S32.HI R8, RZ, 0x1f, R3 ;  /* 0x0000001fff087819 */ /* 0x000fe20000011403 */
[----:B------:R-:W-:Y:S01]  /*0320*/  NOP ;  /* 0x0000000000007918 */ /* 0x000fe20000000000 */
[----:B------:R-:W-:Y:S01]  /*0330*/  LOP3.LUT R7, R7, 0xffffff80, RZ, 0xc0, !PT ;  /* 0xffffff8007077812 */ /* 0x000fe200078ec0ff */
[----:B------:R-:W2:Y:S01]  /*0340*/  LDC R12, c[0x0][0x140] ;  /* 0x00005000ff0c7b82 */ /* 0x000ea20000000800 */
[----:B------:R-:W-:Y:S01]  /*0350*/  LEA.HI R8, R8, R3, RZ, 0x2 ;  /* 0x0000000308087211 */ /* 0x000fe200078f10ff */
[----:B------:R-:W-:-:S02]  /*0360*/  NOP ;  /* 0x0000000000007918 */ /* 0x000fc40000000000 */
[----:B------:R-:W-:Y:S01]  /*0370*/  IMAD.IADD R6, R18, 0x1, -R7 ;  /* 0x0000000112067824 */ /* 0x000fe200078e0a07 */
[----:B------:R-:W-:-:S03]  /*0380*/  LOP3.LUT R8, R8, 0x3ffffffc, RZ, 0xc0, !PT ;  /* 0x3ffffffc08087812 */ /* 0x000fc600078ec0ff */
[----:B------:R-:W3:Y:S01]  /*0390*/  LDC R10, c[0x0][0x144] ;  /* 0x00005100ff0a7b82 */ /* 0x000ee20000000800 */
[----:B------:R-:W-:Y:S02]  /*03a0*/  SHF.R.S32.HI R7, RZ, 0x1f, R6 ;  /* 0x0000001fff077819 */ /* 0x000fe40000011406 */
[----:B------:R-:W-:Y:S02]  /*03b0*/  LOP3.LUT P2, RZ, R6, 0x7, RZ, 0xc0, !PT ;  /* 0x0000000706ff7812 */ /* 0x000fe4000784c0ff */
[----:B------:R-:W-:Y:S02]  /*03c0*/  LEA.HI R7, R7, R6, RZ, 0x3 ;  /* 0x0000000607077211 */ /* 0x000fe400078f18ff */
[----:B-----5:R-:W-:Y:S02]  /*03d0*/  ISETP.NE.OR P0, PT, R0, RZ, !P0 ;  /* 0x000000ff0000720c */ /* 0x020fe40004705670 */
[--C-:B------:R-:W-:Y:S02]  /*03e0*/  SHF.R.S32.HI R0, RZ, 0x3, R7.reuse ;  /* 0x00000003ff007819 */ /* 0x100fe40000011407 */
[----:B------:R-:W-:-:S02]  /*03f0*/  SHF.R.S32.HI R7, RZ, 0x1f, R7 ;  /* 0x0000001fff077819 */ /* 0x000fc40000011407 */
[----:B------:R-:W-:Y:S02]  /*0400*/  IADD3 R6, R5, -0x1, RZ ;  /* 0xffffffff05067810 */ /* 0x000fe40007ffe0ff */
[----:B------:R-:W-:Y:S02]  /*0410*/  LEA.HI R7, R7, R0, RZ, 0x2 ;  /* 0x0000000007077211 */ /* 0x000fe400078f10ff */
[----:B--2---:R-:W-:Y:S02]  /*0420*/  ISETP.EQ.U32.AND P3, PT, R12, 0x1, PT ;  /* 0x000000010c00780c */ /* 0x004fe40003f62070 */
[----:B-1----:R-:W-:Y:S01]  /*0430*/  I2FP.F32.U32 R9, R4 ;  /* 0x0000000400097245 */ /* 0x002fe20000201000 */
[----:B------:R-:W-:Y:S01]  /*0440*/  VOTEU.ALL UP0, P0 ;  /* 0x00000000003f7886 */ /* 0x000fe20000000000 */
[----:B------:R-:W-:Y:S01]  /*0450*/  LOP3.LUT R7, R7, 0xfffffffc, RZ, 0xc0, !PT ;  /* 0xfffffffc07077812 */ /* 0x000fe200078ec0ff */
[----:B------:R-:W-:Y:S01]  /*0460*/  VOTEU.ALL UP1, P0 ;  /* 0x00000000003f7886 */ /* 0x000fe20000020000 */
[----:B------:R-:W-:Y:S01]  /*0470*/  ISETP.GE.U32.AND P5, PT, R6, 0x2, PT ;  /* 0x000000020600780c */ /* 0x000fe20003fa6070 */
[----:B------:R-:W-:Y:S01]  /*0480*/  FMUL R11, R9, UR4 ;  /* 0x00000004090b7c20 */ /* 0x000fe20008400000 */
[----:B------:R-:W-:Y:S01]  /*0490*/  IMAD.IADD R9, R3, 0x1, -R8 ;  /* 0x0000000103097824 */ /* 0x000fe200078e0a08 */
[----:B0-----:R-:W-:Y:S01]  /*04a0*/  I2FP.F32.U32 R8, UR8 ;  /* 0x0000000800087c45 */ /* 0x001fe20008201000 */
[----:B------:R-:W-:Y:S01]  /*04b0*/  IMAD.IADD R0, R0, 0x1, -R7 ;  /* 0x0000000100007824 */ /* 0x000fe200078e0a07 */
[----:B------:R-:W0:Y:S01]  /*04c0*/  @!UP0 S2UR UR7, SR_CgaCtaId ;  /* 0x00000000000789c3 */ /* 0x000e220000008800 */
[----:B------:R-:W-:Y:S01]  /*04d0*/  ULDC UR4, c[0x0][0x150] ;  /* 0x0000540000047ab9 */ /* 0x000fe20000000800 */
[----:B------:R-:W1:Y:S01]  /*04e0*/  F2I.U32.TRUNC.NTZ R11, R11 ;  /* 0x0000000b000b7305 */ /* 0x000e62000020f000 */
[----:B------:R-:W-:Y:S01]  /*04f0*/  FMUL R8, R8, UR4 ;  /* 0x0000000408087c20 */ /* 0x000fe20008400000 */
[----:B------:R-:W-:Y:S01]  /*0500*/  SHF.R.S32.HI R3, RZ, 0x1f, R2 ;  /* 0x0000001fff037819 */ /* 0x000fe20000011402 */
[----:B------:R-:W-:Y:S01]  /*0510*/  IMAD R9, R9, 0x4, R0 ;  /* 0x0000000409097824 */ /* 0x000fe200078e0200 */
[----:B------:R-:W-:Y:S01]  /*0520*/  UMOV UR4, 0x20 ;  /* 0x0000002000047882 */ /* 0x000fe20000000000 */
[----:B------:R-:W-:Y:S01]  /*0530*/  @!UP0 UMOV UR6, 0x400 ;  /* 0x0000040000068882 */ /* 0x000fe20000000000 */
[----:B------:R-:W2:Y:S01]  /*0540*/  LDC R7, c[0x0][0x148] ;  /* 0x00005200ff077b82 */ /* 0x000ea20000000800 */
[----:B------:R-:W-:Y:S01]  /*0550*/  LEA.HI R3, R3, R2, RZ, 0x2 ;  /* 0x0000000203037211 */ /* 0x000fe200078f10ff */
[----:B------:R-:W5:Y:S01]  /*0560*/  F2I.U32.TRUNC.NTZ R8, R8 ;  /* 0x0000000800087305 */ /* 0x000f62000020f000 */
[----:B------:R-:W-:Y:S01]  /*0570*/  IMAD.SHL.U32 R22, R9, 0x4, RZ ;  /* 0x0000000409167824 */ /* 0x000fe200078e00ff */
[----:B------:R-:W-:-:S04]  /*0580*/  @!UP0 UIADD3 UR4, -UR4, 0x100000, URZ ;  /* 0x0010000004048890 */ /* 0x000fc8000fffe13f */
[----:B------:R-:W-:Y:S02]  /*0590*/  @!UP0 USHF.L.U32 UR5, UR4, 0xb, URZ ;  /* 0x0000000b04058899 */ /* 0x000fe4000800063f */
[----:B------:R-:W-:Y:S01]  /*05a0*/  @!UP0 USHF.L.U32 UR4, UR4, 0x1, URZ ;  /* 0x0000000104048899 */ /* 0x000fe2000800063f */
[----:B------:R-:W-:Y:S02]  /*05b0*/  LOP3.LUT R3, R3, 0xfffffffc, RZ, 0xc0, !PT ;  /* 0xfffffffc03037812 */ /* 0x000fe400078ec0ff */
[----:B------:R-:W-:Y:S01]  /*05c0*/  LOP3.LUT R22, R9, 0xc, R22, 0x78, !PT ;  /* 0x0000000c09167812 */ /* 0x000fe200078e7816 */
[----:B-1----:R-:W-:Y:S02]  /*05d0*/  IMAD.MOV R21, RZ, RZ, -R11 ;  /* 0x000000ffff157224 */ /* 0x002fe400078e0a0b */
[----:B------:R-:W-:Y:S01]  /*05e0*/  IMAD.IADD R0, R2, 0x1, -R3 ;  /* 0x0000000102007824 */ /* 0x000fe200078e0a03 */
[----:B0-----:R-:W-:Y:S01]  /*05f0*/  @!UP0 ULEA UR6, UR7, UR6, 0x18 ;  /* 0x0000000607068291 */ /* 0x001fe2000f8ec03f */
[----:B-----5:R-:W-:-:S03]  /*0600*/  IMAD.MOV R3, RZ, RZ, -R8 ;  /* 0x000000ffff037224 */ /* 0x020fc600078e0a08 */
[----:B------:R-:W-:Y:S01]  /*0610*/  ISETP.NE.AND P1, PT, R0, 0x3, PT ;  /* 0x000000030000780c */ /* 0x000fe20003f25270 */
[----:B------:R-:W-:Y:S01]  /*0620*/  VOTEU.ALL UP0, P0 ;  /* 0x00000000003f7886 */ /* 0x000fe20000000000 */
[----:B------:R-:W-:Y:S01]  /*0630*/  ISETP.LT.U32.AND P0, PT, R22, 0x2, !P2 ;  /* 0x000000021600780c */ /* 0x000fe20005701070 */
[----:B---3--:R-:W-:Y:S01]  /*0640*/  IMAD R3, R10, R3, UR8 ;  /* 0x000000080a037e24 */ /* 0x008fe2000f8e0203 */
[----:B------:R-:W-:Y:S01]  /*0650*/  ISETP.EQ.OR P1, PT, R0, RZ, !P1 ;  /* 0x000000ff0000720c */ /* 0x000fe20004f22670 */
[----:B--2---:R-:W-:Y:S01]  /*0660*/  IMAD R9, R7, R21, R4 ;  /* 0x0000001507097224 */ /* 0x004fe200078e0204 */
[C---:B------:R-:W-:Y:S02]  /*0670*/  ISETP.NE.AND P2, PT, R5.reuse, RZ, PT ;  /* 0x000000ff0500720c */ /* 0x040fe40003f45270 */
[----:B------:R-:W-:Y:S01]  /*0680*/  ISETP.EQ.AND P1, PT, R5, RZ, P1 ;  /* 0x000000ff0500720c */ /* 0x000fe20000f22270 */
[----:B------:R-:W0:Y:S02]  /*0690*/  FENCE.VIEW.ASYNC.S ;  /* 0x00000000000073c6 */ /* 0x000e240000000000 */
[----:B0-----:R0:W1:Y:S01]  /*06a0*/  @!UP0 SYNCS.EXCH.64 URZ, [UR6+0x40], UR4 ;  /* 0x00004004063f85b2 */ /* 0x0010620008000100 */
[----:B------:R-:W-:-:S02]  /*06b0*/  ISETP.NE.AND P4, PT, R9, R22, PT ;  /* 0x000000160900720c */ /* 0x000fc40003f85270 */
[----:B------:R-:W-:Y:S02]  /*06c0*/  SEL R19, RZ, 0x1, !P1 ;  /* 0x00000001ff137807 */ /* 0x000fe40004800000 */
[----:B------:R-:W-:Y:S02]  /*06d0*/  ISETP.EQ.OR P4, PT, R3, RZ, !P4 ;  /* 0x000000ff0300720c */ /* 0x000fe40006782670 */
[----:B------:R-:W-:Y:S02]  /*06e0*/  SEL R19, R19, 0x2, P5 ;  /* 0x0000000213137807 */ /* 0x000fe40002800000 */
[----:B------:R-:W-:-:S04]  /*06f0*/  PLOP3.LUT P0, PT, P0, P4, PT, 0x80, 0x0 ;  /* 0x000000000000781c */ /* 0x000fc80000709070 */
[----:B------:R-:W-:Y:S01]  /*0700*/  P2R R156, PR, RZ, 0x1 ;  /* 0x00000001ff9c7803 */ /* 0x000fe20000000000 */
[----:B------:R0:W2:Y:S01]  /*0710*/  @!UP1 SYNCS.EXCH.64 URZ, [UR6+0x48], UR4 ;  /* 0x00004804063f95b2 */ /* 0x0000a20008000100 */
[----:B------:R-:W-:Y:S01]  /*0720*/  NOP ;  /* 0x0000000000007918 */ /* 0x000fe20000000000 */
[----:B------:R-:W-:Y:S06]  /*0730*/  @!P3 BRA `(.L_x_3) ;  /* 0x000000000008b947 */ /* 0x000fec0003800000 */
[----:B-12-4-:R-:W-:Y:S01]  /*0740*/  UCGABAR_ARV ;  /* 0x00000000000079c7 */ /* 0x016fe20008000000 */
[----:B------:R-:W-:Y:S05]  /*0750*/  BRA `(.L_x_4) ;  /* 0x0000000000047947 */ /* 0x000fea0003800000 */
.L_x_3:
[----:B-12-4-:R-:W-:Y:S01]  /*0760*/  NOP ;  /* 0x0000000000007918 */ /* 0x016fe20000000000 */
.L_x_4:
[----:B------:R-:W1:Y:S01]  /*0770*/  LDC R2, c[0x0][0x65c] ;  /* 0x00019700ff027b82 */ /* 0x000e620000000800 */
[----:B------:R-:W-:Y:S02]  /*0780*/  IMAD.U32 R8, RZ, RZ, UR8 ;  /* 0x00000008ff087e24 */ /* 0x000fe4000f8e00ff */
[----:B------:R-:W-:Y:S01]  /*0790*/  IMAD.MOV.U32 R9, RZ, RZ, RZ ;  /* 0x000000ffff097224 */ /* 0x000fe200078e00ff */
[----:B-1----:R-:W-:-:S04]  /*07a0*/  ISETP.NE.AND P1, PT, R2, 0x1, PT ;  /* 0x000000010200780c */ /* 0x002fc80003f25270 */
[----:B------:R-:W-:-:S09]  /*07b0*/  P2R R5, PR, RZ, 0x2 ;  /* 0x00000002ff057803 */ /* 0x000fd20000000000 */
[----:B------:R-:W1:Y:S01]  /*07c0*/  @P1 LDC R17, c[0x0][0x10] ;  /* 0x00000400ff111b82 */ /* 0x000e620000000800 */
[----:B------:R-:W-:Y:S02]  /*07d0*/  @P1 IMAD.MOV.U32 R5, RZ, RZ, RZ ;  /* 0x000000ffff051224 */ /* 0x000fe400078e00ff */
[----:B------:R-:W-:-:S05]  /*07e0*/  @P1 IMAD.MOV.U32 R13, RZ, RZ, RZ ;  /* 0x000000ffff0d1224 */ /* 0x000fca00078e00ff */
[----:B------:R-:W2:Y:S01]  /*07f0*/  @!P1 LDC R11, c[0x0][0xc] ;  /* 0x00000300ff0b9b82 */ /* 0x000ea20000000800 */
[----:B-1----:R-:W-:-:S04]  /*0800*/  @P1 IMAD.WIDE.U32 R16, R17, UR8, R4 ;  /* 0x0000000811101c25 */ /* 0x002fc8000f8e0004 */
[----:B------:R-:W-:Y:S02]  /*0810*/  @P1 IMAD.IADD R17, R17, 0x1, R13 ;  /* 0x0000000111111824 */ /* 0x000fe400078e020d */
[----:B--2---:R-:W-:-:S04]  /*0820*/  @!P1 IMAD.WIDE.U32 R8, R4, R11, R8 ;  /* 0x0000000b04089225 */ /* 0x004fc800078e0008 */
[----:B------:R-:W-:Y:S02]  /*0830*/  @!P1 IMAD.MOV.U32 R16, RZ, RZ, R8 ;  /* 0x000000ffff109224 */ /* 0x000fe400078e0008 */
[----:B------:R-:W-:Y:S01]  /*0840*/  @!P1 IMAD.MOV.U32 R17, RZ, RZ, R9 ;  /* 0x000000ffff119224 */ /* 0x000fe200078e0009 */
[----:B------:R-:W-:Y:S06]  /*0850*/  @!P3 BRA `(.L_x_5) ;  /* 0x00000000000cb947 */ /* 0x000fec0003800000 */
[----:B------:R-:W-:Y:S01]  /*0860*/  UCGABAR_WAIT ;  /* 0x0000000000007dc7 */ /* 0x000fe20008000000 */
[----:B------:R-:W-:Y:S01]  /*0870*/  CCTL.IVALL ;  /* 0x00000000ff00798f */ /* 0x000fe20002000000 */
[----:B------:R-:W-:Y:S05]  /*0880*/  BRA `(.L_x_6) ;  /* 0x0000000000047947 */ /* 0x000fea0003800000 */
.L_x_5:
[----:B------:R-:W-:Y:S06]  /*0890*/  BAR.SYNC.DEFER_BLOCKING 0x0 ;  /* 0x0000000000007b1d */ /* 0x000fec0000010000 */
.L_x_6:
[----:B------:R-:W-:Y:S05]  /*08a0*/  @!P2 BRA `(.L_x_7) ;  /* 0x000000a000d0a947 */ /* 0x000fea0003800000 */
[----:B------:R-:W-:-:S13]  /*08b0*/  ISETP.GT.U32.AND P0, PT, R6, 0x1, PT ;  /* 0x000000010600780c */ /* 0x000fda0003f04070 */
[----:B0-----:R-:W-:Y:S05]  /*08c0*/  @P0 EXIT ;  /* 0x000000000000094d */ /* 0x001fea0003800000 */
[----:B------:R-:W-:Y:S01]  /*08d0*/  ULDC.64 UR4, c[0x0][0x650] ;  /* 0x0001940000047ab9 */ /* 0x000fe20000000a00 */
[----:B------:R-:W-:Y:S01]  /*08e0*/  PRMT R0, RZ, 0x7610, R0 ;  /* 0x00007610ff007816 */ /* 0x000fe20000000000 */
[----:B------:R-:W-:Y:S01]  /*08f0*/  IMAD.MOV.U32 R153, RZ, RZ, -0x1 ;  /* 0xffffffffff997424 */ /* 0x000fe200078e00ff */
[----:B------:R-:W-:Y:S01]  /*0900*/  ISETP.GE.U32.AND P0, PT, R16, UR4, PT ;  /* 0x0000000410007c0c */ /* 0x000fe2000bf06070 */
[----:B------:R-:W-:Y:S01]  /*0910*/  IMAD.MOV.U32 R23, RZ, RZ, -0x1 ;  /* 0xffffffffff177424 */ /* 0x000fe200078e00ff */
[----:B------:R-:W-:Y:S02]  /*0920*/  MOV R152, 0xffffffff ;  /* 0xffffffff00987802 */ /* 0x000fe40000000f00 */
[----:B------:R-:W-:-:S13]  /*0930*/  ISETP.GE.U32.AND.EX P0, PT, R17, UR5, PT, P0 ;  /* 0x0000000511007c0c */ /* 0x000fda000bf06100 */
[----:B------:R-:W-:Y:S05]  /*0940*/  @P0 BRA `(.L_x_8) ;  /* 0x00000004002c0947 */ /* 0x000fea0003800000 */
[----:B------:R-:W0:Y:S01]  /*0950*/  LDC.64 R24, c[0x0][0x628] ;  /* 0x00018a00ff187b82 */ /* 0x000e220000000a00 */
[----:B------:R-:W-:Y:S02]  /*0960*/  IMAD.MOV.U32 R8, RZ, RZ, R16 ;  /* 0x000000ffff087224 */ /* 0x000fe400078e0010 */
[----:B------:R-:W-:-:S05]  /*0970*/  IMAD.MOV.U32 R9, RZ, RZ, R17 ;  /* 0x000000ffff097224 */ /* 0x000fca00078e0011 */
[----:B------:R-:W1:Y:S08]  /*0980*/  LDC R0, c[0x0][0x630] ;  /* 0x00018c00ff007b82 */ /* 0x000e700000000800 */
[----:B------:R-:W2:Y:S01]  /*0990*/  LDC.64 R26, c[0x0][0x620] ;  /* 0x00018800ff1a7b82 */ /* 0x000ea20000000a00 */
[----:B0-----:R-:W-:-:S04]  /*09a0*/  ISETP.NE.U32.AND P0, PT, R24, RZ, PT ;  /* 0x000000ff1800720c */ /* 0x001fc80003f05070 */
[----:B------:R-:W-:-:S13]  /*09b0*/  ISETP.NE.AND.EX P0, PT, R25, RZ, PT, P0 ;  /* 0x000000ff1900720c */ /* 0x000fda0003f05300 */
[----:B-12---:R-:W-:Y:S05]  /*09c0*/  @!P0 BRA `(.L_x_9) ;  /* 0x0000000000288947 */ /* 0x006fea0003800000 */
[----:B------:R-:W0:Y:S02]  /*09d0*/  LDC R13, c[0x0][0x634] ;  /* 0x00018d00ff0d7b82 */ /* 0x000e240000000800 */
[----:B0-----:R-:W-:-:S05]  /*09e0*/  IADD3 R13, P0, R16, R13, RZ ;  /* 0x0000000d100d7210 */ /* 0x001fca0007f1e0ff */
[----:B------:R-:W-:-:S04]  /*09f0*/  IMAD.X R15, RZ, RZ, R17, P0 ;  /* 0x000000ffff0f7224 */ /* 0x000fc800000e0611 */
[----:B------:R-:W-:-:S04]  /*0a00*/  IMAD.WIDE.U32 R8, R15, R24, RZ ;  /* 0x000000180f087225 */ /* 0x000fc800078e00ff */
[----:B------:R-:W-:-:S04]  /*0a10*/  IMAD.WIDE.U32 R10, P0, R13, R25, R8 ;  /* 0x000000190d0a7225 */ /* 0x000fc80007800008 */
[----:B------:R-:W-:-:S04]  /*0a20*/  IMAD.WIDE.U32 R8, R13, R24, RZ ;  /* 0x000000180d087225 */ /* 0x000fc800078e00ff */
[----:B------:R-:W-:Y:S01]  /*0a30*/  IMAD.X R13, RZ, RZ, RZ, P0 ;  /* 0x000000ffff0d7224 */ /* 0x000fe200000e06ff */
[----:B------:R-:W-:Y:S01]  /*0a40*/  IADD3 RZ, P0, R9, R10, RZ ;  /* 0x0000000a09ff7210 */ /* 0x000fe20007f1e0ff */
[----:B------:R-:W-:-:S04]  /*0a50*/  IMAD.MOV.U32 R12, RZ, RZ, R11 ;  /* 0x000000ffff0c7224 */ /* 0x000fc800078e000b */
[----:B------:R-:W-:-:S08]  /*0a60*/  IMAD.WIDE.U32.X R8, R15, R25, R12, P0 ;  /* 0x000000190f087225 */ /* 0x000fd000000e040c */
.L_x_9:
[----:B------:R-:W0:Y:S01]  /*0a70*/  LDC.64 R24, c[0x0][0x640] ;  /* 0x00019000ff187b82 */ /* 0x000e220000000a00 */
[-CC-:B------:R-:W-:Y:S01]  /*0a80*/  SHF.R.U64 R28, R8, R0.reuse, R9.reuse ;  /* 0x00000000081c7219 */ /* 0x180fe20000001209 */
[----:B------:R-:W-:Y:S01]  /*0a90*/  IMAD R30, R7, R21, R4 ;  /* 0x00000015071e7224 */ /* 0x000fe200078e0204 */
[----:B------:R-:W-:Y:S01]  /*0aa0*/  SHF.R.U32.HI R0, RZ, R0, R9 ;  /* 0x00000000ff007219 */ /* 0x000fe20000011609 */
[----:B------:R-:W-:Y:S01]  /*0ab0*/  IMAD.MOV.U32 R21, RZ, RZ, 0x1 ;  /* 0x00000001ff157424 */ /* 0x000fe200078e00ff */
[----:B------:R-:W-:-:S03]  /*0ac0*/  IADD3 R5, P0, RZ, -R28, RZ ;  /* 0x8000001cff057210 */ /* 0x000fc60007f1e0ff */
[----:B------:R-:W1:Y:S01]  /*0ad0*/  LDC R6, c[0x0][0x618] ;  /* 0x00018600ff067b82 */ /* 0x000e620000000800 */
[----:B------:R-:W-:-:S05]  /*0ae0*/  IADD3.X R9, RZ, ~R0, RZ, P0, !PT ;  /* 0x80000000ff097210 */ /* 0x000fca00007fe4ff */
[-C--:B------:R-:W-:Y:S02]  /*0af0*/  IMAD R0, R9, R26.reuse, RZ ;  /* 0x0000001a09007224 */ /* 0x080fe400078e02ff */
[----:B------:R-:W2:Y:S01]  /*0b00*/  LDC R11, c[0x0][0x608] ;  /* 0x00018200ff0b7b82 */ /* 0x000ea20000000800 */
[----:B------:R-:W-:-:S04]  /*0b10*/  IMAD.WIDE.U32 R8, R5, R26, R16 ;  /* 0x0000001a05087225 */ /* 0x000fc800078e0010 */
[----:B------:R-:W-:-:S03]  /*0b20*/  IMAD R5, R5, R27, R0 ;  /* 0x0000001b05057224 */ /* 0x000fc600078e0200 */
[----:B------:R-:W3:Y:S01]  /*0b30*/  LDC R12, c[0x0][0x658] ;  /* 0x00019600ff0c7b82 */ /* 0x000ee20000000800 */
[----:B0-----:R-:W-:Y:S01]  /*0b40*/  ISETP.NE.U32.AND P0, PT, R24, RZ, PT ;  /* 0x000000ff1800720c */ /* 0x001fe20003f05070 */
[----:B------:R-:W-:Y:S02]  /*0b50*/  IMAD.IADD R5, R9, 0x1, R5 ;  /* 0x0000000109057824 */ /* 0x000fe400078e0205 */
[----:B------:R-:W-:Y:S01]  /*0b60*/  IMAD.MOV.U32 R9, RZ, RZ, -0x1 ;  /* 0xffffffffff097424 */ /* 0x000fe200078e00ff */
[----:B------:R-:W-:-:S03]  /*0b70*/  ISETP.NE.AND.EX P0, PT, R25, RZ, PT, P0 ;  /* 0x000000ff1900720c */ /* 0x000fc60003f05300 */
[----:B------:R-:W0:Y:S01]  /*0b80*/  LDC R15, c[0x0][0x600] ;  /* 0x00018000ff0f7b82 */ /* 0x000e220000000800 */
[-CC-:B-1----:R-:W-:Y:S02]  /*0b90*/  SHF.R.U64 R13, R8, R6.reuse, R5.reuse ;  /* 0x00000006080d7219 */ /* 0x182fe40000001205 */
[----:B------:R-:W-:-:S05]  /*0ba0*/  SHF.R.U32.HI R0, RZ, R6, R5 ;  /* 0x00000006ff007219 */ /* 0x000fca0000011605 */
[----:B------:R-:W1:Y:S01]  /*0bb0*/  LDC R14, c[0x0][0x648] ;  /* 0x00019200ff0e7b82 */ /* 0x000e620000000800 */
[-CC-:B--2---:R-:W-:Y:S02]  /*0bc0*/  SHF.R.U64 R27, R13, R11.reuse, R0.reuse ;  /* 0x0000000b0d1b7219 */ /* 0x184fe40000001200 */
[----:B------:R-:W-:-:S05]  /*0bd0*/  SHF.R.U32.HI R5, RZ, R11, R0 ;  /* 0x0000000bff057219 */ /* 0x000fca0000011600 */
[----:B------:R-:W2:Y:S01]  /*0be0*/  LDC R20, c[0x0][0x638] ;  /* 0x00018e00ff147b82 */ /* 0x000ea20000000800 */
[-CC-:B---3--:R-:W-:Y:S02]  /*0bf0*/  SHF.R.U64 R26, R27, R12.reuse, R5.reuse ;  /* 0x0000000c1b1a7219 */ /* 0x188fe40000001205 */
[-C--:B------:R-:W-:Y:S02]  /*0c00*/  SHF.L.U32 R0, R9, R12.reuse, RZ ;  /* 0x0000000c09007219 */ /* 0x080fe400000006ff */
[----:B------:R-:W-:Y:S01]  /*0c10*/  SHF.R.U32.HI R5, RZ, R12, R5 ;  /* 0x0000000cff057219 */ /* 0x000fe20000011605 */
[----:B------:R-:W-:Y:S01]  /*0c20*/  IMAD.MOV.U32 R4, RZ, RZ, R26 ;  /* 0x000000ffff047224 */ /* 0x000fe200078e001a */
[----:B------:R-:W-:Y:S01]  /*0c30*/  LOP3.LUT R10, RZ, R0, RZ, 0x33, !PT ;  /* 0x00000000ff0a7212 */ /* 0x000fe200078e33ff */
[----:B------:R-:W3:Y:S01]  /*0c40*/  LDC R23, c[0x0][0x610] ;  /* 0x00018400ff177b82 */ /* 0x000ee20000000800 */
[----:B------:R-:W-:Y:S05]  /*0c50*/  @!P0 BRA `(.L_x_10) ;  /* 0x0000000000288947 */ /* 0x000fea0003800000 */
[----:B------:R-:W4:Y:S02]  /*0c60*/  LDC R9, c[0x0][0x64c] ;  /* 0x00019300ff097b82 */ /* 0x000f240000000800 */
[----:B----4-:R-:W-:-:S05]  /*0c70*/  IADD3 R9, P0, R26, R9, RZ ;  /* 0x000000091a097210 */ /* 0x010fca0007f1e0ff */
        /* <DEDUP_REMOVED lines=8> */
.L_x_10:
[----:B-1----:R-:W-:Y:S02]  /*0d00*/  SHF.R.U64 R4, R4, R14, R5 ;  /* 0x0000000e04047219 */ /* 0x002fe40000001205 */
[----:B------:R-:W-:Y:S02]  /*0d10*/  SHF.L.U32 R0, R21, R12, RZ ;  /* 0x0000000c15007219 */ /* 0x000fe400000006ff */
[----:B------:R-:W-:Y:S01]  /*0d20*/  LOP3.LUT R5, R27, R10, RZ, 0xc0, !PT ;  /* 0x0000000a1b057212 */ /* 0x000fe200078ec0ff */
[----:B------:R-:W-:Y:S01]  /*0d30*/  IMAD.MOV R7, RZ, RZ, -R4 ;  /* 0x000000ffff077224 */ /* 0x000fe200078e0a04 */
[----:B0-----:R-:W-:Y:S02]  /*0d40*/  IADD3 R6, R15, -0x1, RZ ;  /* 0xffffffff0f067810 */ /* 0x001fe40007ffe0ff */
[----:B------:R-:W-:Y:S01]  /*0d50*/  SEL R3, R3, R30, !P1 ;  /* 0x0000001e03037207 */ /* 0x000fe20004800000 */
[----:B------:R-:W-:Y:S01]  /*0d60*/  IMAD R4, R0, R4, R5 ;  /* 0x0000000400047224 */ /* 0x000fe200078e0205 */
[----:B------:R-:W-:Y:S01]  /*0d70*/  LOP3.LUT R6, R13, R6, RZ, 0xc0, !PT ;  /* 0x000000060d067212 */ /* 0x000fe200078ec0ff */
[----:B--2---:R-:W-:-:S02]  /*0d80*/  IMAD R0, R7, R20, R26 ;  /* 0x0000001407007224 */ /* 0x004fc400078e021a */
[----:B---3--:R-:W-:Y:S02]  /*0d90*/  IMAD R3, R4, R23, R3 ;  /* 0x0000001704037224 */ /* 0x008fe400078e0203 */
[----:B------:R-:W-:Y:S02]  /*0da0*/  IMAD R152, R0, R15, R6 ;  /* 0x0000000f00987224 */ /* 0x000fe400078e0206 */
[----:B------:R-:W-:Y:S02]  /*0db0*/  IMAD.MOV.U32 R4, RZ, RZ, 0x1 ;  /* 0x00000001ff047424 */ /* 0x000fe400078e00ff */
[----:B------:R-:W-:Y:S01]  /*0dc0*/  IMAD.MOV.U32 R23, RZ, RZ, R28 ;  /* 0x000000ffff177224 */ /* 0x000fe200078e001c */
[----:B------:R-:W-:Y:S02]  /*0dd0*/  SEL R153, R152, R3, !P1 ;  /* 0x0000000398997207 */ /* 0x000fe40004800000 */
[----:B------:R-:W-:Y:S02]  /*0de0*/  PRMT R0, R4, 0x7610, R0 ;  /* 0x0000761004007816 */ /* 0x000fe40000000000 */
[----:B------:R-:W-:-:S07]  /*0df0*/  SEL R152, R3, R152, !P1 ;  /* 0x0000009803987207 */ /* 0x000fce0004800000 */
.L_x_8:
[----:B------:R-:W-:-:S08]  /*0e00*/  NOP ;  /* 0x0000000000007918 */ /* 0x000fd00000000000 */
[----:B------:R-:W0:Y:S02]  /*0e10*/  USETMAXREG.TRY_ALLOC.CTAPOOL UP0, 0xe8 ;  /* 0x000000e8000079c8 */ /* 0x000e240008000600 */
[----:B0-----:R-:W-:-:S13]  /*0e20*/  PLOP3.LUT P0, PT, PT, PT, UP0, 0x80, 0x0 ;  /* 0x000000000000781c */ /* 0x001fda0003f0f008 */
[----:B------:R-:W-:Y:S05]  /*0e30*/  @!P0 BRA `(.L_x_8) ;  /* 0xfffffffc00f08947 */ /* 0x000fea000383ffff */
[----:B------:R-:W-:Y:S01]  /*0e40*/  ULDC.64 UR4, c[0x0][0x598] ;  /* 0x0001660000047ab9 */ /* 0x000fe20000000a00 */
[----:B------:R-:W-:Y:S01]  /*0e50*/  ULDC.64 UR36, c[0x0][0x208] ;  /* 0x0000820000247ab9 */ /* 0x000fe20000000a00 */
[----:B------:R-:W-:-:S04]  /*0e60*/  ISETP.NE.U32.AND P0, PT, RZ, UR4, PT ;  /* 0x00000004ff007c0c */ /* 0x000fc8000bf05070 */
[----:B------:R-:W-:-:S13]  /*0e70*/  ISETP.NE.AND.EX P0, PT, RZ, UR5, PT, P0 ;  /* 0x00000005ff007c0c */ /* 0x000fda000bf05300 */
[----:B------:R-:W-:Y:S05]  /*0e80*/  @!P0 BRA `(.L_x_11) ;  /* 0x00000000001c8947 */ /* 0x000fea0003800000 */
[----:B------:R-:W0:Y:S02]  /*0e90*/  LDC.64 R4, c[0x0][0x598] ;  /* 0x00016600ff047b82 */ /* 0x000e240000000a00 */
[----:B0-----:R-:W2:Y:S02]  /*0ea0*/  LDG.E.64 R4, desc[UR36][R4.64] ;  /* 0x0000002404047981 */ /* 0x001ea4000c1e1b00 */
[----:B--2---:R-:W-:-:S04]  /*0eb0*/  ISETP.NE.U32.AND P0, PT, R4, RZ, PT ;  /* 0x000000ff0400720c */ /* 0x004fc80003f05070 */
[----:B------:R-:W-:-:S13]  /*0ec0*/  ISETP.NE.AND.EX P0, PT, R5, RZ, PT, P0 ;  /* 0x000000ff0500720c */ /* 0x000fda0003f05300 */
[----:B------:R-:W-:Y:S05]  /*0ed0*/  @!P0 BRA `(.L_x_11) ;  /* 0x0000000000088947 */ /* 0x000fea0003800000 */
[----:B------:R0:W5:Y:S01]  /*0ee0*/  LD.E R154, desc[UR36][R4.64] ;  /* 0x00000024049a7980 */ /* 0x000162000c101900 */
[----:B------:R-:W-:Y:S05]  /*0ef0*/  BRA `(.L_x_12) ;  /* 0x0000000000247947 */ /* 0x000fea0003800000 */
.L_x_11:
[----:B------:R-:W-:Y:S02]  /*0f00*/  ULDC.64 UR4, c[0x0][0x588] ;  /* 0x0001620000047ab9 */ /* 0x000fe40000000a00 */
[----:B------:R-:W-:-:S04]  /*0f10*/  ISETP.NE.U32.AND P0, PT, RZ, UR4, PT ;  /* 0x00000004ff007c0c */ /* 0x000fc8000bf05070 */
[----:B------:R-:W-:-:S13]  /*0f20*/  ISETP.NE.AND.EX P0, PT, RZ, UR5, PT, P0 ;  /* 0x00000005ff007c0c */ /* 0x000fda000bf05300 */
[----:B------:R-:W-:Y:S05]  /*0f30*/  @!P0 BRA `(.L_x_13) ;  /* 0x00000000000c8947 */ /* 0x000fea0003800000 */
[----:B------:R-:W0:Y:S02]  /*0f40*/  LDC.64 R154, c[0x0][0x588] ;  /* 0x00016200ff9a7b82 */ /* 0x000e240000000a00 */
[----:B0-----:R1:W5:Y:S01]  /*0f50*/  LDG.E R154, desc[UR36][R154.64] ;  /* 0x000000249a9a7981 */ /* 0x001362000c1e1900 */
[----:B------:R-:W-:Y:S05]  /*0f60*/  BRA `(.L_x_12) ;  /* 0x0000000000087947 */ /* 0x000fea0003800000 */
.L_x_13:
[----:B------:R-:W-:Y:S02]  /*0f70*/  ULDC UR4, c[0x0][0x580] ;  /* 0x0001600000047ab9 */ /* 0x000fe40000000800 */
[----:B------:R-:W-:-:S07]  /*0f80*/  IMAD.U32 R154, RZ, RZ, UR4 ;  /* 0x00000004ff9a7e24 */ /* 0x000fce000f8e00ff */
.L_x_12:
[----:B------:R-:W-:Y:S02]  /*0f90*/  ULDC.64 UR4, c[0x0][0x5a0] ;  /* 0x0001680000047ab9 */ /* 0x000fe40000000a00 */
[----:B------:R-:W-:-:S04]  /*0fa0*/  ISETP.NE.U32.AND P0, PT, RZ, UR4, PT ;  /* 0x00000004ff007c0c */ /* 0x000fc8000bf05070 */
[----:B------:R-:W-:-:S13]  /*0fb0*/  ISETP.NE.AND.EX P0, PT, RZ, UR5, PT, P0 ;  /* 0x00000005ff007c0c */ /* 0x000fda000bf05300 */
[----:B------:R-:W-:Y:S05]  /*0fc0*/  @!P0 BRA `(.L_x_14) ;  /* 0x00000000001c8947 */ /* 0x000fea0003800000 */
[----:B0-----:R-:W0:Y:S02]  /*0fd0*/  LDC.64 R4, c[0x0][0x5a0] ;  /* 0x00016800ff047b82 */ /* 0x001e240000000a00 */
[----:B0-----:R-:W2:Y:S02]  /*0fe0*/  LDG.E.64 R4, desc[UR36][R4.64] ;  /* 0x0000002404047981 */ /* 0x001ea4000c1e1b00 */
[----:B--2---:R-:W-:-:S04]  /*0ff0*/  ISETP.NE.U32.AND P0, PT, R4, RZ, PT ;  /* 0x000000ff0400720c */ /* 0x004fc80003f05070 */
[----:B------:R-:W-:-:S13]  /*1000*/  ISETP.NE.AND.EX P0, PT, R5, RZ, PT, P0 ;  /* 0x000000ff0500720c */ /* 0x000fda0003f05300 */
[----:B------:R-:W-:Y:S05]  /*1010*/  @!P0 BRA `(.L_x_14) ;  /* 0x0000000000088947 */ /* 0x000fea0003800000 */
[----:B-1----:R0:W5:Y:S01]  /*1020*/  LD.E R155, desc[UR36][R4.64] ;  /* 0x00000024049b7980 */ /* 0x002162000c101900 */
[----:B------:R-:W-:Y:S05]  /*1030*/  BRA `(.L_x_15) ;  /* 0x0000000000247947 */ /* 0x000fea0003800000 */
.L_x_14:
[----:B------:R-:W-:Y:S02]  /*1040*/  ULDC.64 UR4, c[0x0][0x590] ;  /* 0x0001640000047ab9 */ /* 0x000fe40000000a00 */
[----:B------:R-:W-:-:S04]  /*1050*/  ISETP.NE.U32.AND P0, PT, RZ, UR4, PT ;  /* 0x00000004ff007c0c */ /* 0x000fc8000bf05070 */
[----:B------:R-:W-:-:S13]  /*1060*/  ISETP.NE.AND.EX P0, PT, RZ, UR5, PT, P0 ;  /* 0x00000005ff007c0c */ /* 0x000fda000bf05300 */
[----:B------:R-:W-:Y:S05]  /*1070*/  @!P0 BRA `(.L_x_16) ;  /* 0x00000000000c8947 */ /* 0x000fea0003800000 */
[----:B0-----:R-:W1:Y:S02]  /*1080*/  LDC.64 R4, c[0x0][0x590] ;  /* 0x00016400ff047b82 */ /* 0x001e640000000a00 */
[----:B-1----:R1:W5:Y:S01]  /*1090*/  LDG.E R155, desc[UR36][R4.64] ;  /* 0x00000024049b7981 */ /* 0x002362000c1e1900 */
[----:B------:R-:W-:Y:S05]  /*10a0*/  BRA `(.L_x_15) ;  /* 0x0000000000087947 */ /* 0x000fea0003800000 */
.L_x_16:
[----:B------:R-:W-:Y:S02]  /*10b0*/  ULDC UR4, c[0x0][0x584] ;  /* 0x0001610000047ab9 */ /* 0x000fe40000000800 */
[----:B-1----:R-:W-:-:S07]  /*10c0*/  IMAD.U32 R155, RZ, RZ, UR4 ;  /* 0x00000004ff9b7e24 */ /* 0x002fce000f8e00ff */
.L_x_15:
[----:B------:R-:W-:-:S13]  /*10d0*/  LOP3.LUT P0, RZ, R0, 0xff, RZ, 0xc0, !PT ;  /* 0x000000ff00ff7812 */ /* 0x000fda000780c0ff */
[----:B------:R-:W-:Y:S05]  /*10e0*/  @!P0 EXIT ;  /* 0x000000000000894d */ /* 0x000fea0003800000 */
[----:B------:R-:W-:Y:S01]  /*10f0*/  ULDC UR4, c[0x0][0x28c] ;  /* 0x0000a30000047ab9 */ /* 0x000fe20000000800 */
[----:B------:R-:W-:Y:S01]  /*1100*/  LOP3.LUT R164, R19, 0x1, RZ, 0xfc, !PT ;  /* 0x0000000113a47812 */ /* 0x000fe200078efcff */
[----:B------:R-:W-:Y:S01]  /*1110*/  UIADD3 UR4, UR4, 0x1f, URZ ;  /* 0x0000001f04047890 */ /* 0x000fe2000fffe03f */
[----:B------:R-:W-:Y:S01]  /*1120*/  UMOV UR38, URZ ;  /* 0x0000003f00267c82 */ /* 0x000fe20008000000 */
[----:B------:R-:W-:Y:S02]  /*1130*/  UMOV UR39, URZ ;  /* 0x0000003f00277c82 */ /* 0x000fe40008000000 */
[----:B------:R-:W-:-:S04]  /*1140*/  USHF.R.S32.HI UR5, URZ, 0x1f, UR4 ;  /* 0x0000001f3f057899 */ /* 0x000fc80008011404 */
[----:B------:R-:W-:-:S04]  /*1150*/  ULEA.HI UR5, UR5, UR4, URZ, 0x5 ;  /* 0x0000000405057291 */ /* 0x000fc8000f8f283f */
[----:B------:R-:W-:-:S12]  /*1160*/  USHF.R.S32.HI UR40, URZ, 0x5, UR5 ;  /* 0x000000053f287899 */ /* 0x000fd80008011405 */
.L_x_290:
[----:B------:R-:W-:Y:S01]  /*1170*/  LOP3.LUT R0, R18, 0x80, RZ, 0xc0, !PT ;  /* 0x0000008012007812 */ /* 0x000fe200078ec0ff */
[----:B--2---:R-:W2:Y:S01]  /*1180*/  S2UR UR7, SR_CgaCtaId ;  /* 0x00000000000779c3 */ /* 0x004ea20000008800 */
[----:B------:R-:W-:Y:S02]  /*1190*/  UMOV UR6, 0x400 ;  /* 0x0000040000067882 */ /* 0x000fe40000000000 */
[----:B------:R-:W-:-:S06]  /*11a0*/  SHF.R.U32.HI R0, RZ, 0x7, R0 ;  /* 0x00000007ff007819 */ /* 0x000fcc0000011600 */
[----:B---3--:R-:W3:Y:S01]  /*11b0*/  SHFL.IDX PT, R0, R0, RZ, 0x1f ;  /* 0x00001fff00007589 */ /* 0x008ee200000e0000 */
[----:B--2---:R-:W-:Y:S01]  /*11c0*/  ULEA UR6, UR7, UR6, 0x18 ;  /* 0x0000000607067291 */ /* 0x004fe2000f8ec03f */
[----:B---3--:R-:W-:-:S13]  /*11d0*/  R2UR UR4, R0 ;  /* 0x00000000000472ca */ /* 0x008fda00000e0000 */
[----:B------:R-:W-:-:S04]  /*11e0*/  ULEA.HI UR5, UR4, UR4, URZ, 0x1 ;  /* 0x0000000404057291 */ /* 0x000fc8000f8f083f */
[----:B------:R-:W-:-:S04]  /*11f0*/  ULOP3.LUT UR5, UR5, 0xffffe, URZ, 0xc0, !UPT ;  /* 0x000ffffe05057892 */ /* 0x000fc8000f8ec03f */
[----:B------:R-:W-:-:S03]  /*1200*/  UIADD3 UR5, UR4, -UR5, URZ ;  /* 0x8000000504057290 */ /* 0x000fc6000fffe03f */
[----:B------:R-:W-:Y:S01]  /*1210*/  ULDC UR4, c[0x0][0x28c] ;  /* 0x0000a30000047ab9 */ /* 0x000fe20000000800 */
[----:B------:R-:W-:Y:S01]  /*1220*/  ULEA UR5, UR5, UR6, 0xc ;  /* 0x0000000605057291 */ /* 0x000fe2000f8e603f */
[----:B------:R-:W-:-:S03]  /*1230*/  ISETP.LT.AND P0, PT, RZ, UR4, PT ;  /* 0x00000004ff007c0c */ /* 0x000fc6000bf01270 */
[----:B------:R-:W-:-:S04]  /*1240*/  UIADD3 UR5, UR5, 0x100, URZ ;  /* 0x0000010005057890 */ /* 0x000fc8000fffe03f */
[----:B------:R-:W-:-:S04]  /*1250*/  USHF.R.U32.HI UR5, URZ, 0x4, UR5 ;  /* 0x000000043f057899 */ /* 0x000fc80008011605 */
[----:B------:R-:W-:Y:S02]  /*1260*/  ULOP3.LUT UR41, UR5, 0x3fff, URZ, 0xc0, !UPT ;  /* 0x00003fff05297892 */ /* 0x000fe4000f8ec03f */
[----:B-1--45:R-:W-:Y:S10]  /*1270*/  @P0 BRA `(.L_x_17) ;  /* 0x0000000000400947 */ /* 0x032ff40003800000 */
[----:B------:R-:W-:Y:S01]  /*1280*/  MOV R0, 0x0 ;  /* 0x0000000000007802 */ /* 0x000fe20000000f00 */
[----:B------:R-:W-:Y:S01]  /*1290*/  ULDC.64 UR4, c[0x4][0x68] ;  /* 0x01001a0000047ab9 */ /* 0x000fe20000000a00 */
[----:B------:R-:W-:Y:S01]  /*12a0*/  ULDC.64 UR6, c[0x4][0x8] ;  /* 0x0100020000067ab9 */ /* 0x000fe20000000a00 */
[----:B01----:R-:W-:Y:S01]  /*12b0*/  IMAD.U32 R4, RZ, RZ, UR4 ;  /* 0x00000004ff047e24 */ /* 0x003fe2000f8e00ff */
[----:B------:R0:W1:Y:S01]  /*12c0*/  LDC.64 R14, c[0x4][R0] ;  /* 0x01000000000e7b82 */ /* 0x0000620000000a00 */
[----:B------:R-:W-:Y:S01]  /*12d0*/  IMAD.U32 R5, RZ, RZ, UR5 ;  /* 0x00000005ff057e24 */ /* 0x000fe2000f8e00ff */
[----:B------:R-:W-:Y:S01]  /*12e0*/  ULDC.64 UR4, c[0x4][0x70] ;  /* 0x01001c0000047ab9 */ /* 0x000fe20000000a00 */
[----:B------:R-:W-:Y:S01]  /*12f0*/  IMAD.U32 R10, RZ, RZ, UR6 ;  /* 0x00000006ff0a7e24 */ /* 0x000fe2000f8e00ff */
[----:B------:R-:W-:Y:S01]  /*1300*/  MOV R6, UR4 ;  /* 0x0000000400067c02 */ /* 0x000fe20008000f00 */
[----:B------:R-:W-:Y:S02]  /*1310*/  IMAD.U32 R7, RZ, RZ, UR5 ;  /* 0x00000005ff077e24 */ /* 0x000fe4000f8e00ff */
[----:B------:R-:W-:-:S02]  /*1320*/  IMAD.U32 R11, RZ, RZ, UR7 ;  /* 0x00000007ff0b7e24 */ /* 0x000fc4000f8e00ff */
[----:B------:R-:W-:Y:S02]  /*1330*/  IMAD.MOV.U32 R8, RZ, RZ, 0x1e1 ;  /* 0x000001e1ff087424 */ /* 0x000fe400078e00ff */
[----:B------:R-:W-:Y:S02]  /*1340*/  IMAD.MOV.U32 R12, RZ, RZ, 0x1 ;  /* 0x00000001ff0c7424 */ /* 0x000fe400078e00ff */
[----:B0-----:R-:W-:-:S07]  /*1350*/  IMAD.MOV.U32 R13, RZ, RZ, RZ ;  /* 0x000000ffff0d7224 */ /* 0x001fce00078e00ff */
[----:B------:R-:W-:-:S07]  /*1360*/  LEPC R20, `(.L_x_17) ;  /* 0x000000001014794e */ /* 0x000fce0000000000 */
[----:B-1---5:R-:W-:Y:S05]  /*1370*/  CALL.ABS.NOINC R14 ;  /* 0x000000000e007343 */ /* 0x022fea0003c00000 */
.L_x_17:
[----:B------:R-:W-:-:S13]  /*1380*/  ISETP.NE.AND P0, PT, R164, 0x3, PT ;  /* 0x00000003a400780c */ /* 0x000fda0003f05270 */
[----:B------:R-:W-:Y:S05]  /*1390*/  @!P0 BRA `(.L_x_18) ;  /* 0x0000000000048947 */ /* 0x000fea0003800000 */
[----:B------:R-:W-:Y:S01]  /*13a0*/  BPT.TRAP 0x1 ;  /* 0x000000040000795c */ /* 0x000fe20000300000 */
.L_x_18:
[----:B------:R-:W2:Y:S01]  /*13b0*/  S2UR UR5, SR_CgaCtaId ;  /* 0x00000000000579c3 */ /* 0x000ea20000008800 */
[----:B------:R-:W-:Y:S01]  /*13c0*/  UMOV UR4, 0x400 ;  /* 0x0000040000047882 */ /* 0x000fe20000000000 */
[----:B------:R-:W-:Y:S01]  /*13d0*/  IMAD.U32 R3, RZ, RZ, UR39 ;  /* 0x00000027ff037e24 */ /* 0x000fe2000f8e00ff */
[----:B------:R-:W-:-:S04]  /*13e0*/  MOV R0, UR38 ;  /* 0x0000002600007c02 */ /* 0x000fc80008000f00 */
[----:B------:R-:W-:Y:S01]  /*13f0*/  SHF.L.U32 R0, R0, 0x1f, RZ ;  /* 0x0000001f00007819 */ /* 0x000fe200000006ff */
[----:B--2---:R-:W-:-:S06]  /*1400*/  ULEA UR4, UR5, UR4, 0x18 ;  /* 0x0000000405047291 */ /* 0x004fcc000f8ec03f */
[----:B------:R-:W-:-:S04]  /*1410*/  IMAD.U32 R6, RZ, RZ, UR4 ;  /* 0x00000004ff067e24 */ /* 0x000fc8000f8e00ff */
[----:B------:R-:W-:-:S04]  /*1420*/  IMAD R3, R3, 0x8, R6 ;  /* 0x0000000803037824 */ /* 0x000fc800078e0206 */
[----:B------:R2:W3:Y:S01]  /*1430*/  SYNCS.PHASECHK.TRANS64.TRYWAIT P1, [R3+URZ], R0 ;  /* 0x00000000030075a7 */ /* 0x0004e2000802017f */
[----:B------:R-:W-:Y:S05]  /*1440*/  @!P0 BRA `(.L_x_19) ;  /* 0x0000000000048947 */ /* 0x000fea0003800000 */
[----:B------:R-:W-:Y:S01]  /*1450*/  BPT.TRAP 0x1 ;  /* 0x000000040000795c */ /* 0x000fe20000300000 */
.L_x_19:
[----:B---3--:R-:W-:Y:S05]  /*1460*/  @P1 BRA `(.L_x_20) ;  /* 0x0000000000081947 */ /* 0x008fea0003800000 */
[----:B------:R-:W3:Y:S02]  /*1470*/  SYNCS.PHASECHK.TRANS64.TRYWAIT P1, [R3+URZ], R0 ;  /* 0x00000000030075a7 */ /* 0x000ee4000802017f */
[----:B---3--:R-:W-:Y:S05]  /*1480*/  @!P1 BRA `(.L_x_21) ;  /* 0x000000ac00149947 */ /* 0x008fea0003800000 */
.L_x_20:
[----:B------:R-:W-:-:S04]  /*1490*/  UISETP.LT.AND UP0, UPT, UR40, 0x1, UPT ;  /* 0x000000012800788c */ /* 0x000fc8000bf01270 */
[----:B------:R-:W-:-:S06]  /*14a0*/  USEL UR4, UR40, 0x1, UP0 ;  /* 0x0000000128047887 */ /* 0x000fcc0008000000 */
[----:B--23--:R-:W-:Y:S01]  /*14b0*/  IMAD.U32 R0, RZ, RZ, UR4 ;  /* 0x00000004ff007e24 */ /* 0x00cfe2000f8e00ff */
[----:B------:R-:W-:Y:S05]  /*14c0*/  WARPSYNC.ALL ;  /* 0x0000000000007948 */ /* 0x000fea0003800000 */
[----:B------:R-:W-:-:S04]  /*14d0*/  IADD3 R0, -R0, UR40, RZ ;  /* 0x0000002800007c10 */ /* 0x000fc8000fffe1ff */
[----:B------:R-:W-:Y:S02]  /*14e0*/  ISETP.GE.AND P1, PT, R0, 0x1, PT ;  /* 0x000000010000780c */ /* 0x000fe40003f26270 */
[----:B------:R-:W-:Y:S01]  /*14f0*/  R2UR UR4, R6 ;  /* 0x00000000060472ca */ /* 0x000fe200000e0000 */
[----:B------:R-:W-:Y:S01]  /*1500*/  WARPGROUP.ARRIVE ;  /* 0x00000000000079c5 */ /* 0x000fe20000000000 */
[----:B------:R-:W-:Y:S01]  /*1510*/  UMOV UR9, 0x80000020 ;  /* 0x8000002000097882 */ /* 0x000fe20000000000 */
[----:B------:R-:W-:-:S10]  /*1520*/  UMOV UR11, 0x80000020 ;  /* 0x80000020000b7882 */ /* 0x000fd40000000000 */
[----:B------:R-:W-:-:S04]  /*1530*/  UIADD3 UR4, UR4, 0xc100, URZ ;  /* 0x0000c10004047890 */ /* 0x000fc8000fffe03f */
[----:B------:R-:W-:-:S04]  /*1540*/  USHF.R.U32.HI UR4, URZ, 0x4, UR4 ;  /* 0x000000043f047899 */ /* 0x000fc80008011604 */
[----:B------:R-:W-:Y:S02]  /*1550*/  ULOP3.LUT UR5, UR4, 0x3fff, URZ, 0xc0, !UPT ;  /* 0x00003fff04057892 */ /* 0x000fe4000f8ec03f */
[----:B------:R-:W-:Y:S02]  /*1560*/  ULOP3.LUT UR4, UR41, 0x10000, URZ, 0xfc, !UPT ;  /* 0x0001000029047892 */ /* 0x000fe4000f8efc3f */
[----:B------:R-:W-:Y:S02]  /*1570*/  ULOP3.LUT UR5, UR5, 0x10000, URZ, 0xfc, !UPT ;  /* 0x0001000005057892 */ /* 0x000fe4000f8efc3f */
[----:B------:R-:W-:Y:S02]  /*1580*/  ULEA UR6, UR39, UR4, 0xa ;  /* 0x0000000427067291 */ /* 0x000fe4000f8e503f */
[----:B------:R-:W-:-:S05]  /*1590*/  ULEA UR7, UR39, UR5, 0x9 ;  /* 0x0000000527077291 */ /* 0x000fca000f8e483f */
[----:B------:R-:W-:Y:S02]  /*15a0*/  UMOV UR8, UR6 ;  /* 0x0000000600087c82 */ /* 0x000fe40008000000 */
[----:B------:R-:W-:Y:S02]  /*15b0*/  UMOV UR10, UR7 ;  /* 0x00000007000a7c82 */ /* 0x000fe40008000000 */
[----:B------:R-:W-:Y:S01]  /*15c0*/  HGMMA.64x128x16.F32 R88, gdesc[UR8], RZ, !UPT, gsb0 ;  /* 0x01e00000085879f0 */ /* 0x000fe2000c0008ff */
[----:B------:R-:W-:Y:S01]  /*15d0*/  UIADD3 UR8, UR6, 0x200, URZ ;  /* 0x0000020006087890 */ /* 0x000fe2000fffe03f */
[----:B------:R-:W-:Y:S01]  /*15e0*/  UMOV UR9, 0x80000020 ;  /* 0x8000002000097882 */ /* 0x000fe20000000000 */
[----:B------:R-:W-:Y:S02]  /*15f0*/  WARPGROUP.DEPBAR.LE gsb0, 0x0 ;  /* 0x00008000000079c5 */ /* 0x000fe40000010000 */
[----:B------:R-:W-:-:S07]  /*1600*/  WARPGROUP.ARRIVE ;  /* 0x00000000000079c5 */ /* 0x000fce0000000000 */
[----:B------:R-:W-:Y:S01]  /*1610*/  HGMMA.64x128x16.F32 R24, gdesc[UR8], RZ, !UPT, gsb0 ;  /* 0x01e00000081879f0 */ /* 0x000fe2000c0008ff */
[----:B------:R-:W-:Y:S02]  /*1620*/  UIADD3 UR8, UR6, 0x2, URZ ;  /* 0x0000000206087890 */ /* 0x000fe4000fffe03f */
[----:B------:R-:W-:Y:S01]  /*1630*/  UIADD3 UR10, UR7, 0x2, URZ ;  /* 0x00000002070a7890 */ /* 0x000fe2000fffe03f */
[----:B------:R-:W-:Y:S01]  /*1640*/  UMOV UR9, 0x80000020 ;  /* 0x8000002000097882 */ /* 0x000fe20000000000 */
[----:B------:R-:W-:Y:S01]  /*1650*/  UMOV UR11, 0x80000020 ;  /* 0x80000020000b7882 */ /* 0x000fe20000000000 */
[----:B------:R-:W-:Y:S02]  /*1660*/  WARPGROUP.DEPBAR.LE gsb0, 0x0 ;  /* 0x00008000000079c5 */ /* 0x000fe40000010000 */
[----:B------:R-:W-:-:S06]  /*1670*/  WARPGROUP.ARRIVE ;  /* 0x00000000000079c5 */ /* 0x000fcc0000000000 */
[----:B------:R-:W-:Y:S01]  /*1680*/  HGMMA.64x128x16.F32 R88, gdesc[UR8], R88, gsb0 ;  /* 0x01e00000085879f0 */ /* 0x000fe20008000858 */
[----:B------:R-:W-:Y:S01]  /*1690*/  UIADD3 UR8, UR6, 0x202, URZ ;  /* 0x0000020206087890 */ /* 0x000fe2000fffe03f */
[----:B------:R-:W-:Y:S01]  /*16a0*/  UMOV UR9, 0x80000020 ;  /* 0x8000002000097882 */ /* 0x000fe20000000000 */
[----:B------:R-:W-:Y:S02]  /*16b0*/  WARPGROUP.DEPBAR.LE gsb0, 0x0 ;  /* 0x00008000000079c5 */ /* 0x000fe40000010000 */
[----:B------:R-:W-:-:S07]  /*16c0*/  WARPGROUP.ARRIVE ;  /* 0x00000000000079c5 */ /* 0x000fce0000000000 */
[----:B------:R-:W-:Y:S03]  /*16d0*/  HGMMA.64x128x16.F32 R24, gdesc[UR8], R24, gsb0 ;  /* 0x01e00000081879f0 */ /* 0x000fe60008000818 */
[----:B------:R-:W-:Y:S02]  /*16e0*/  WARPGROUP.DEPBAR.LE gsb0, 0x0 ;  /* 0x00008000000079c5 */ /* 0x000fe40000010000 */
[----:B------:R-:W-:Y:S05]  /*16f0*/  @!P1 BRA `(.L_x_22) ;  /* 0x0000000400149947 */ /* 0x000fea0003800000 */
[----:B------:R-:W-:Y:S02]  /*1700*/  UIADD3 UR6, UR39, 0x1, URZ ;  /* 0x0000000127067890 */ /* 0x000fe4000fffe03f */
[----:B------:R-:W-:Y:S02]  /*1710*/  IMAD.U32 R3, RZ, RZ, UR39 ;  /* 0x00000027ff037e24 */ /* 0x000fe4000f8e00ff */
[----:B------:R-:W-:-:S04]  /*1720*/  UISETP.NE.AND UP0, UPT, UR6, 0x3, UPT ;  /* 0x000000030600788c */ /* 0x000fc8000bf05270 */
[----:B------:R-:W-:Y:S02]  /*1730*/  USEL UR7, URZ, 0x1, UP0 ;  /* 0x000000013f077887 */ /* 0x000fe40008000000 */
[----:B------:R-:W-:Y:S02]  /*1740*/  USEL UR6, UR6, URZ, UP0 ;  /* 0x0000003f06067287 */ /* 0x000fe40008000000 */
[----:B------:R-:W-:-:S06]  /*1750*/  ULOP3.LUT UR7, UR38, UR7, URZ, 0x3c, !UPT ;  /* 0x0000000726077292 */ /* 0x000fcc000f8e3c3f */
[----:B------:R-:W-:-:S07]  /*1760*/  IMAD.U32 R7, RZ, RZ, UR7 ;  /* 0x00000007ff077e24 */ /* 0x000fce000f8e00ff */
.L_x_29:
[----:B------:R-:W-:Y:S05]  /*1770*/  @!P0 BRA `(.L_x_23) ;  /* 0x0000000000048947 */ /* 0x000fea0003800000 */
[----:B------:R-:W-:Y:S01]  /*1780*/  BPT.TRAP 0x1 ;  /* 0x000000040000795c */ /* 0x000fe20000300000 */
.L_x_23:
[----:B------:R-:W2:Y:S01]  /*1790*/  S2UR UR8, SR_CgaCtaId ;  /* 0x00000000000879c3 */ /* 0x000ea20000008800 */
[----:B------:R-:W-:Y:S01]  /*17a0*/  UMOV UR7, 0x400 ;  /* 0x0000040000077882 */ /* 0x000fe20000000000 */
[----:B01----:R-:W-:Y:S01]  /*17b0*/  IMAD.U32 R5, RZ, RZ, UR6 ;  /* 0x00000006ff057e24 */ /* 0x003fe2000f8e00ff */
[----:B------:R-:W-:Y:S01]  /*17c0*/  SHF.L.U32 R4, R7, 0x1f, RZ ;  /* 0x0000001f07047819 */ /* 0x000fe200000006ff */
[----:B--2---:R-:W-:-:S06]  /*17d0*/  ULEA UR7, UR8, UR7, 0x18 ;  /* 0x0000000708077291 */ /* 0x004fcc000f8ec03f */
[----:B------:R-:W-:-:S05]  /*17e0*/  IMAD.U32 R6, RZ, RZ, UR7 ;  /* 0x00000007ff067e24 */ /* 0x000fca000f8e00ff */
[----:B------:R-:W-:-:S04]  /*17f0*/  LEA R5, R5, R6, 0x3 ;  /* 0x0000000605057211 */ /* 0x000fc800078e18ff */
[----:B------:R0:W1:Y:S01]  /*1800*/  SYNCS.PHASECHK.TRANS64.TRYWAIT P1, [R5+URZ], R4 ;  /* 0x00000004050075a7 */ /* 0x000062000802017f */
[----:B------:R-:W-:Y:S05]  /*1810*/  @!P0 BRA `(.L_x_24) ;  /* 0x0000000000048947 */ /* 0x000fea0003800000 */
[----:B------:R-:W-:Y:S01]  /*1820*/  BPT.TRAP 0x1 ;  /* 0x000000040000795c */ /* 0x000fe20000300000 */
.L_x_24:
[----:B-1----:R-:W-:Y:S05]  /*1830*/  @P1 BRA `(.L_x_25) ;  /* 0x0000000000081947 */ /* 0x002fea0003800000 */
[----:B------:R-:W1:Y:S02]  /*1840*/  SYNCS.PHASECHK.TRANS64.TRYWAIT P1, [R5+URZ], R4 ;  /* 0x00000004050075a7 */ /* 0x000e64000802017f */
[----:B-1----:R-:W-:Y:S05]  /*1850*/  @!P1 BRA `(.L_x_26) ;  /* 0x000000a800349947 */ /* 0x002fea0003800000 */
.L_x_25:
[----:B------:R-:W-:Y:S01]  /*1860*/  ULEA UR7, UR6, UR4, 0xa ;  /* 0x0000000406077291 */ /* 0x000fe2000f8e503f */
[----:B------:R-:W-:Y:S01]  /*1870*/  WARPGROUP.ARRIVE ;  /* 0x00000000000079c5 */ /* 0x000fe20000000000 */
[----:B------:R-:W-:Y:S01]  /*1880*/  ULEA UR12, UR6, UR5, 0x9 ;  /* 0x00000005060c7291 */ /* 0x000fe2000f8e483f */
[----:B------:R-:W-:Y:S01]  /*1890*/  UMOV UR9, 0x80000020 ;  /* 0x8000002000097882 */ /* 0x000fe20000000000 */
[----:B------:R-:W-:-:S03]  /*18a0*/  UMOV UR11, 0x80000020 ;  /* 0x80000020000b7882 */ /* 0x000fc60000000000 */
[----:B------:R-:W-:Y:S02]  /*18b0*/  UMOV UR8, UR7 ;  /* 0x0000000700087c82 */ /* 0x000fe40008000000 */
[----:B------:R-:W-:Y:S02]  /*18c0*/  UMOV UR10, UR12 ;  /* 0x0000000c000a7c82 */ /* 0x000fe40008000000 */
[----:B------:R-:W-:Y:S01]  /*18d0*/  HGMMA.64x128x16.F32 R88, gdesc[UR8], R88, gsb0 ;  /* 0x01e00000085879f0 */ /* 0x000fe20008000858 */
[----:B------:R-:W-:Y:S01]  /*18e0*/  UIADD3 UR8, UR7, 0x200, URZ ;  /* 0x0000020007087890 */ /* 0x000fe2000fffe03f */
[----:B------:R-:W-:Y:S01]  /*18f0*/  UMOV UR9, 0x80000020 ;  /* 0x8000002000097882 */ /* 0x000fe20000000000 */
[----:B------:R-:W-:Y:S02]  /*1900*/  WARPGROUP.DEPBAR.LE gsb0, 0x0 ;  /* 0x00008000000079c5 */ /* 0x000fe40000010000 */
[----:B------:R-:W-:-:S07]  /*1910*/  WARPGROUP.ARRIVE ;  /* 0x00000000000079c5 */ /* 0x000fce0000000000 */
[----:B------:R-:W-:Y:S01]  /*1920*/  HGMMA.64x128x16.F32 R24, gdesc[UR8], R24, gsb0 ;  /* 0x01e00000081879f0 */ /* 0x000fe20008000818 */
        /* <DEDUP_REMOVED lines=14> */
[----:B------:R-:W-:Y:S01]  /*1a10*/  BPT.TRAP 0x1 ;  /* 0x000000040000795c */ /* 0x000fe20000300000 */
.L_x_27:
[----:B------:R-:W-:-:S13]  /*1a20*/  ISETP.NE.AND P1, PT, R156, RZ, PT ;  /* 0x000000ff9c00720c */ /* 0x000fda0003f25270 */
[----:B01----:R-:W-:-:S04]  /*1a30*/  @P1 IMAD R4, R3, 0x8, R6 ;  /* 0x0000000803041824 */ /* 0x003fc800078e0206 */
[----:B------:R-:W-:-:S05]  /*1a40*/  @P1 VIADD R5, R4, 0x18 ;  /* 0x0000001804051836 */ /* 0x000fca0000000000 */
[----:B------:R-:W-:-:S04]  /*1a50*/  @P1 PRMT R5, R22, 0x654, R5 ;  /* 0x0000065416051816 */ /* 0x000fc80000000005 */
[----:B------:R0:W-:Y:S01]  /*1a60*/  @P1 SYNCS.ARRIVE.TRANS64.RED.A1T0 RZ, [R5+URZ], RZ ;  /* 0x000000ff05ff19a7 */ /* 0x0001e2000810043f */
[----:B------:R-:W-:-:S13]  /*1a70*/  ISETP.GT.U32.AND P1, PT, R19, 0x1, PT ;  /* 0x000000011300780c */ /* 0x000fda0003f24070 */
[----:B0-----:R-:W-:Y:S05]  /*1a80*/  @P1 BRA `(.L_x_28) ;  /* 0x0000000000041947 */ /* 0x001fea0003800000 */
[----:B------:R-:W-:Y:S01]  /*1a90*/  BPT.TRAP 0x1 ;  /* 0x000000040000795c */ /* 0x000fe20000300000 */
.L_x_28:
[----:B------:R-:W-:Y:S01]  /*1aa0*/  UIADD3 UR6, UR6, 0x1, URZ ;  /* 0x0000000106067890 */ /* 0x000fe2000fffe03f */
[C---:B------:R-:W-:Y:S01]  /*1ab0*/  ISETP.GT.AND P2, PT, R0.reuse, 0x1, PT ;  /* 0x000000010000780c */ /* 0x040fe20003f44270 */
[----:B------:R-:W-:Y:S02]  /*1ac0*/  VIADD R3, R3, 0x1 ;  /* 0x0000000103037836 */ /* 0x000fe40000000000 */
[----:B------:R-:W-:Y:S01]  /*1ad0*/  UISETP.NE.AND UP0, UPT, UR6, 0x3, UPT ;  /* 0x000000030600788c */ /* 0x000fe2000bf05270 */
[----:B------:R-:W-:Y:S02]  /*1ae0*/  VIADD R0, R0, 0xffffffff ;  /* 0xffffffff00007836 */ /* 0x000fe40000000000 */
[C---:B------:R-:W-:Y:S01]  /*1af0*/  ISETP.NE.AND P1, PT, R3.reuse, 0x3, PT ;  /* 0x000000030300780c */ /* 0x040fe20003f25270 */
[----:B------:R-:W-:Y:S02]  /*1b00*/  USEL UR7, URZ, 0x1, UP0 ;  /* 0x000000013f077887 */ /* 0x000fe40008000000 */
[----:B------:R-:W-:Y:S01]  /*1b10*/  USEL UR6, UR6, URZ, UP0 ;  /* 0x0000003f06067287 */ /* 0x000fe20008000000 */
[----:B------:R-:W-:-:S03]  /*1b20*/  SEL R3, R3, RZ, P1 ;  /* 0x000000ff03037207 */ /* 0x000fc60000800000 */
[----:B------:R-:W-:Y:S01]  /*1b30*/  LOP3.LUT R7, R7, UR7, RZ, 0x3c, !PT ;  /* 0x0000000707077c12 */ /* 0x000fe2000f8e3cff */
[----:B------:R-:W-:Y:S07]  /*1b40*/  @P2 BRA `(.L_x_29) ;  /* 0xfffffffc00082947 */ /* 0x000fee000383ffff */
.L_x_22:
[----:B------:R-:W2:Y:S02]  /*1b50*/  LDC R0, c[0x0][0x28c] ;  /* 0x0000a300ff007b82 */ /* 0x000ea40000000800 */
[----:B--2---:R-:W-:-:S13]  /*1b60*/  ISETP.GE.AND P1, PT, R0, 0x1, PT ;  /* 0x000000010000780c */ /* 0x004fda0003f26270 */
[----:B------:R-:W-:Y:S05]  /*1b70*/  @!P1 BRA `(.L_x_30) ;  /* 0x0000000000509947 */ /* 0x000fea0003800000 */
[----:B------:R-:W-:Y:S05]  /*1b80*/  @!P0 BRA `(.L_x_31) ;  /* 0x0000000000048947 */ /* 0x000fea0003800000 */
[----:B------:R-:W-:Y:S01]  /*1b90*/  BPT.TRAP 0x1 ;  /* 0x000000040000795c */ /* 0x000fe20000300000 */
.L_x_31:
[----:B------:R-:W-:Y:S01]  /*1ba0*/  ISETP.NE.AND P1, PT, R156, RZ, PT ;  /* 0x000000ff9c00720c */ /* 0x000fe20003f25270 */
[----:B------:R-:W-:Y:S01]  /*1bb0*/  BSSY B0, `(.L_x_32) ;  /* 0x000000e000007945 */ /* 0x000fe20003800000 */
[----:B------:R-:W-:-:S11]  /*1bc0*/  ISETP.GT.U32.AND P0, PT, R19, 0x1, PT ;  /* 0x000000011300780c */ /* 0x000fd60003f04070 */
[----:B------:R-:W-:Y:S05]  /*1bd0*/  @!P1 BRA `(.L_x_33) ;  /* 0x00000000002c9947 */ /* 0x000fea0003800000 */
[----:B------:R-:W-:-:S04]  /*1be0*/  UISETP.LT.AND UP0, UPT, UR40, 0x1, UPT ;  /* 0x000000012800788c */ /* 0x000fc8000bf01270 */
[----:B------:R-:W-:-:S04]  /*1bf0*/  USEL UR6, UR40, 0x1, UP0 ;  /* 0x0000000128067887 */ /* 0x000fc80008000000 */
[----:B------:R-:W-:-:S04]  /*1c00*/  UIADD3 UR6, UR39, UR40, -UR6 ;  /* 0x0000002827067290 */ /* 0x000fc8000fffe806 */
[----:B------:R-:W-:-:S04]  /*1c10*/  UIMAD.WIDE.U32 UR4, UR6, -0x55555555, URZ ;  /* 0xaaaaaaab060478a5 */ /* 0x000fc8000f8e003f */
[----:B------:R-:W-:-:S04]  /*1c20*/  USHF.R.U32.HI UR4, URZ, 0x1, UR5 ;  /* 0x000000013f047899 */ /* 0x000fc80008011605 */
[----:B------:R-:W-:-:S06]  /*1c30*/  UIMAD UR6, UR4, -0x3, UR6 ;  /* 0xfffffffd040678a4 */ /* 0x000fcc000f8e0206 */
[----:B------:R-:W-:-:S04]  /*1c40*/  IMAD.U32 R3, RZ, RZ, UR6 ;  /* 0x00000006ff037e24 */ /* 0x000fc8000f8e00ff */
[----:B------:R-:W-:-:S04]  /*1c50*/  IMAD R0, R3, 0x8, R6 ;  /* 0x0000000803007824 */ /* 0x000fc800078e0206 */
[----:B------:R-:W-:-:S05]  /*1c60*/  VIADD R3, R0, 0x18 ;  /* 0x0000001800037836 */ /* 0x000fca0000000000 */
[----:B------:R-:W-:-:S04]  /*1c70*/  PRMT R3, R22, 0x654, R3 ;  /* 0x0000065416037816 */ /* 0x000fc80000000003 */
[----:B------:R2:W-:Y:S03]  /*1c80*/  SYNCS.ARRIVE.TRANS64.RED.A1T0 RZ, [R3+URZ], RZ ;  /* 0x000000ff03ff79a7 */ /* 0x0005e6000810043f */
.L_x_33:
[----:B------:R-:W-:Y:S05]  /*1c90*/  BSYNC B0 ;  /* 0x0000000000007941 */ /* 0x000fea0003800000 */
.L_x_32:
[----:B------:R-:W-:Y:S05]  /*1ca0*/  @P0 BRA `(.L_x_30) ;  /* 0x0000000000040947 */ /* 0x000fea0003800000 */
[----:B------:R-:W-:Y:S01]  /*1cb0*/  BPT.TRAP 0x1 ;  /* 0x000000040000795c */ /* 0x000fe20000300000 */
.L_x_30:
[----:B------:R-:W3:Y:S01]  /*1cc0*/  LDC R6, c[0x0][0x288] ;  /* 0x0000a200ff067b82 */ /* 0x000ee20000000800 */
[--C-:B------:R-:W-:Y:S01]  /*1cd0*/  SHF.R.U32.HI R0, RZ, 0x2, R18.reuse ;  /* 0x00000002ff007819 */ /* 0x100fe20000011612 */
[----:B------:R-:W-:Y:S01]  /*1ce0*/  UIADD3 UR39, UR40, UR39, URZ ;  /* 0x0000002728277290 */ /* 0x000fe2000fffe03f */
[----:B01----:R-:W-:Y:S01]  /*1cf0*/  SHF.R.U32.HI R5, RZ, 0x7, R18 ;  /* 0x00000007ff057819 */ /* 0x003fe20000011612 */
[----:B------:R-:W-:Y:S01]  /*1d00*/  ULDC UR7, c[0x0][0x284] ;  /* 0x0000a10000077ab9 */ /* 0x000fe20000000800 */
[----:B------:R-:W-:Y:S01]  /*1d10*/  LOP3.LUT R4, R18, 0x60, RZ, 0xc0, !PT ;  /* 0x0000006012047812 */ /* 0x000fe200078ec0ff */
[----:B------:R-:W-:Y:S01]  /*1d20*/  UISETP.GT.U32.AND UP0, UPT, UR39, 0x2, UPT ;  /* 0x000000022700788c */ /* 0x000fe2000bf04070 */
[----:B--2---:R-:W-:Y:S01]  /*1d30*/  LOP3.LUT R3, R0, 0x7, RZ, 0xc0, !PT ;  /* 0x0000000700037812 */ /* 0x004fe200078ec0ff */
[----:B------:R-:W-:Y:S01]  /*1d40*/  UISETP.GE.U32.AND UP1, UPT, UR40, 0x3, UPT ;  /* 0x000000032800788c */ /* 0x000fe2000bf26070 */
[----:B------:R-:W-:Y:S01]  /*1d50*/  LOP3.LUT R0, R5, 0x1, RZ, 0xc0, !PT ;  /* 0x0000000105007812 */ /* 0x000fe200078ec0ff */
[----:B------:R-:W-:Y:S01]  /*1d60*/  UISETP.LT.U32.AND UP0, UPT, UR40, 0x3, UP0 ;  /* 0x000000032800788c */ /* 0x000fe20008701070 */
[----:B------:R-:W-:Y:S01]  /*1d70*/  SHF.R.U32.HI R8, RZ, 0x1, R4 ;  /* 0x00000001ff087819 */ /* 0x000fe20000011604 */
[----:B------:R-:W-:Y:S01]  /*1d80*/  ULDC.64 UR8, c[0x0][0x5d0] ;  /* 0x0001740000087ab9 */ /* 0x000fe20000000a00 */
[----:B------:R-:W-:Y:S01]  /*1d90*/  SHF.L.U32 R10, R0, 0x6, RZ ;  /* 0x00000006000a7819 */ /* 0x000fe200000006ff */
[----:B------:R-:W-:Y:S01]  /*1da0*/  UIMAD.WIDE.U32 UR4, UR39, -0x55555555, URZ ;  /* 0xaaaaaaab270478a5 */ /* 0x000fe2000f8e003f */
[--C-:B------:R-:W-:Y:S01]  /*1db0*/  IADD3 R5, RZ, -R8, -R3.reuse ;  /* 0x80000008ff057210 */ /* 0x100fe20007ffe803 */
[----:B------:R-:W-:Y:S01]  /*1dc0*/  USEL UR6, URZ, 0x1, !UP0 ;  /* 0x000000013f067887 */ /* 0x000fe2000c000000 */
[----:B------:R-:W-:Y:S01]  /*1dd0*/  LOP3.LUT R165, R10, 0x40, R3, 0xe2, !PT ;  /* 0x000000400aa57812 */ /* 0x000fe200078ee203 */
[----:B------:R-:W-:Y:S01]  /*1de0*/  IMAD.SHL.U32 R3, R153, 0x80, RZ ;  /* 0x0000008099037824 */ /* 0x000fe200078e00ff */
[----:B------:R-:W-:Y:S01]  /*1df0*/  LOP3.LUT R4, R18, 0x3, RZ, 0xc0, !PT ;  /* 0x0000000312047812 */ /* 0x000fe200078ec0ff */
[----:B------:R-:W-:Y:S01]  /*1e00*/  IMAD R157, R0, -0x40, R5 ;  /* 0xffffffc0009d7824 */ /* 0x000fe200078e0205 */
[----:B------:R-:W-:Y:S01]  /*1e10*/  SHF.R.S32.HI R15, RZ, 0x1f, R23 ;  /* 0x0000001fff0f7819 */ /* 0x000fe20000011417 */
[----:B------:R-:W-:Y:S01]  /*1e20*/  IMAD.SHL.U32 R0, R152, 0x100, RZ ;  /* 0x0000010098007824 */ /* 0x000fe200078e00ff */
[----:B------:R-:W-:Y:S01]  /*1e30*/  USHF.R.U32.HI UR4, URZ, 0x1, UR5 ;  /* 0x000000013f047899 */ /* 0x000fe20008011605 */
[----:B---3--:R-:W-:Y:S01]  /*1e40*/  IMAD R10, R4, -0x2, R6 ;  /* 0xfffffffe040a7824 */ /* 0x008fe200078e0206 */
[----:B------:R-:W-:Y:S01]  /*1e50*/  ISETP.GE.AND P0, PT, R3, R6, PT ;  /* 0x000000060300720c */ /* 0x000fe20003f06270 */
[----:B------:R-:W-:Y:S01]  /*1e60*/  IMAD.SHL.U32 R6, R18, 0x2, RZ ;  /* 0x0000000212067824 */ /* 0x000fe200078e00ff */
[----:B------:R-:W-:Y:S01]  /*1e70*/  ULOP3.LUT UR38, UR38, UR6, URZ, 0x3c, !UPT ;  /* 0x0000000626267292 */ /* 0x000fe2000f8e3c3f */
[----:B------:R-:W-:Y:S01]  /*1e80*/  IMAD R4, R15, UR8, RZ ;  /* 0x000000080f047c24 */ /* 0x000fe2000f8e02ff */
[----:B------:R-:W-:Y:S01]  /*1e90*/  ISETP.GE.OR P0, PT, R0, UR7, P0 ;  /* 0x0000000700007c0c */ /* 0x000fe20008706670 */
[----:B------:R-:W-:Y:S01]  /*1ea0*/  IMAD.WIDE R152, R152, 0x100, RZ ;  /* 0x0000010098987825 */ /* 0x000fe200078e02ff */
[----:B------:R-:W-:Y:S01]  /*1eb0*/  LOP3.LUT R6, R3, 0x6, R6, 0xf8, !PT ;  /* 0x0000000603067812 */ /* 0x000fe200078ef806 */
[----:B------:R-:W-:Y:S01]  /*1ec0*/  UIMAD UR39, UR4, -0x3, UR39 ;  /* 0xfffffffd042778a4 */ /* 0x000fe2000f8e0227 */
[----:B------:R-:W-:Y:S01]  /*1ed0*/  IADD3 R157, -R0, UR7, R157 ;  /* 0x00000007009d7c10 */ /* 0x000fe2000fffe19d */
[----:B------:R-:W-:Y:S01]  /*1ee0*/  IMAD R9, R23, UR9, R4 ;  /* 0x0000000917097c24 */ /* 0x000fe2000f8e0204 */
[----:B------:R-:W-:Y:S01]  /*1ef0*/  SHF.R.S32.HI R7, RZ, 0x1f, R6 ;  /* 0x0000001fff077819 */ /* 0x000fe20000011406 */
[----:B------:R-:W-:Y:S01]  /*1f00*/  @UP1 ULOP3.LUT UR38, UR38, 0x1, UR4, 0x78, !UPT ;  /* 0x0000000126261892 */ /* 0x000fe2000f8e7804 */
[----:B------:R-:W-:Y:S01]  /*1f10*/  LOP3.LUT R165, R152, R165, R8, 0xfe, !PT ;  /* 0x000000a598a57212 */ /* 0x000fe200078efe08 */
[----:B------:R-:W-:-:S02]  /*1f20*/  IMAD.IADD R0, R10, 0x1, -R3 ;  /* 0x000000010a007824 */ /* 0x000fc400078e0a03 */
[----:B------:R-:W-:-:S04]  /*1f30*/  IMAD.WIDE.U32 R4, R23, UR8, R6 ;  /* 0x0000000817047c25 */ /* 0x000fc8000f8e0006 */
[----:B------:R-:W-:Y:S02]  /*1f40*/  IMAD.IADD R9, R5, 0x1, R9 ;  /* 0x0000000105097824 */ /* 0x000fe400078e0209 */
[----:B------:R-:W-:Y:S02]  /*1f50*/  IMAD.MOV.U32 R3, RZ, RZ, -0x1 ;  /* 0xffffffffff037424 */ /* 0x000fe400078e00ff */
[----:B------:R-:W-:Y:S01]  /*1f60*/  IMAD.MOV.U32 R8, RZ, RZ, R4 ;  /* 0x000000ffff087224 */ /* 0x000fe200078e0004 */
[----:B------:R-:W-:Y:S06]  /*1f70*/  @P0 BRA `(.L_x_34) ;  /* 0x0000008400700947 */ /* 0x000fec0003800000 */
[----:B------:R-:W0:Y:S01]  /*1f80*/  LDC.64 R4, c[0x0][0x5c8] ;  /* 0x00017200ff047b82 */ /* 0x000e220000000a00 */
[----:B-----5:R-:W-:Y:S01]  /*1f90*/  FSETP.NEU.AND P1, PT, R155, RZ, PT ;  /* 0x000000ff9b00720b */ /* 0x020fe20003f2d000 */
[----:B------:R-:W-:Y:S01]  /*1fa0*/  BSSY B0, `(.L_x_34) ;  /* 0x0000859000007945 */ /* 0x000fe20003800000 */
[----:B------:R-:W-:-:S04]  /*1fb0*/  ISETP.GT.AND P2, PT, R157, RZ, PT ;  /* 0x000000ff9d00720c */ /* 0x000fc80003f44270 */
[----:B------:R-:W-:Y:S01]  /*1fc0*/  ISETP.GT.AND P0, PT, R0, RZ, P2 ;  /* 0x000000ff0000720c */ /* 0x000fe20001704270 */
[-C--:B0-----:R-:W-:Y:S02]  /*1fd0*/  IMAD R10, R153, R4.reuse, RZ ;  /* 0x00000004990a7224 */ /* 0x081fe400078e02ff */
[----:B------:R-:W-:-:S04]  /*1fe0*/  IMAD.WIDE.U32 R166, R165, R4, R8 ;  /* 0x00000004a5a67225 */ /* 0x000fc800078e0008 */
[----:B------:R-:W-:-:S05]  /*1ff0*/  IMAD R9, R165, R5, R10 ;  /* 0x00000005a5097224 */ /* 0x000fca00078e020a */
[----:B------:R-:W-:Y:S01]  /*2000*/  IADD3 R171, R167, R9, RZ ;  /* 0x00000009a7ab7210 */ /* 0x000fe20007ffe0ff */
[----:B------:R-:W-:Y:S06]  /*2010*/  @!P1 BRA `(.L_x_35) ;  /* 0x0000006000209947 */ /* 0x000fec0003800000 */
[----:B------:R-:W0:Y:S01]  /*2020*/  LDC.64 R10, c[0x0][0x5b8] ;  /* 0x00016e00ff0a7b82 */ /* 0x000e220000000a00 */
[----:B------:R-:W-:-:S07]  /*2030*/  ULDC.64 UR4, c[0x0][0x5c0] ;  /* 0x0001700000047ab9 */ /* 0x000fce0000000a00 */
[----:B------:R-:W1:Y:S08]  /*2040*/  LDC.64 R12, c[0x0][0x5b0] ;  /* 0x00016c00ff0c7b82 */ /* 0x000e700000000a00 */
[----:B------:R-:W2:Y:S01]  /*2050*/  LDC.64 R8, c[0x0][0x5a8] ;  /* 0x00016a00ff087b82 */ /* 0x000ea20000000a00 */
[----:B0-----:R-:W-:-:S04]  /*2060*/  IMAD R14, R15, R10, RZ ;  /* 0x0000000a0f0e7224 */ /* 0x001fc800078e02ff */
[C---:B------:R-:W-:Y:S02]  /*2070*/  IMAD R11, R23.reuse, R11, R14 ;  /* 0x0000000b170b7224 */ /* 0x040fe400078e020e */
[----:B------:R-:W-:-:S04]  /*2080*/  IMAD.WIDE.U32 R14, R23, R10, R6 ;  /* 0x0000000a170e7225 */ /* 0x000fc800078e0006 */
[----:B-1----:R-:W-:Y:S02]  /*2090*/  IMAD R20, R153, R12, RZ ;  /* 0x0000000c99147224 */ /* 0x002fe400078e02ff */
[----:B------:R-:W-:Y:S02]  /*20a0*/  IMAD.IADD R21, R15, 0x1, R11 ;  /* 0x000000010f157824 */ /* 0x000fe400078e020b */
[----:B------:R-:W-:Y:S02]  /*20b0*/  IMAD R169, R165, R13, R20 ;  /* 0x0000000da5a97224 */ /* 0x000fe400078e0214 */
[----:B------:R-:W-:-:S04]  /*20c0*/  IMAD.MOV.U32 R20, RZ, RZ, R14 ;  /* 0x000000ffff147224 */ /* 0x000fc800078e000e */
[----:B------:R-:W-:-:S04]  /*20d0*/  IMAD.WIDE.U32 R158, R165, R12, R20 ;  /* 0x0000000ca59e7225 */ /* 0x000fc800078e0014 */
[----:B------:R-:W-:Y:S01]  /*20e0*/  IMAD.IADD R159, R159, 0x1, R169 ;  /* 0x000000019f9f7824 */ /* 0x000fe200078e02a9 */
[----:B--2---:R-:W-:-:S04]  /*20f0*/  LEA R160, P1, R158, R8, 0x1 ;  /* 0x000000089ea07211 */ /* 0x004fc800078208ff */
[----:B------:R-:W-:-:S05]  /*2100*/  LEA.HI.X R161, R158, R9, R159, 0x1, P1 ;  /* 0x000000099ea17211 */ /* 0x000fca00008f0c9f */
[----:B------:R-:W2:Y:S01]  /*2110*/  @P0 LDG.E.LTC128B.U16 R167, desc[UR36][R160.64] ;  /* 0x00000024a0a70981 */ /* 0x000ea2000c1e1520 */
[----:B------:R-:W-:Y:S01]  /*2120*/  IMAD.WIDE.U32 R162, R165, R12, R6 ;  /* 0x0000000ca5a27225 */ /* 0x000fe200078e0006 */
[----:B------:R-:W-:Y:S01]  /*2130*/  ISETP.GT.AND P3, PT, R0, 0x1, P2 ;  /* 0x000000010000780c */ /* 0x000fe20001764270 */
[----:B------:R-:W-:Y:S02]  /*2140*/  BSSY B1, `(.L_x_36) ;  /* 0x0000013000017945 */ /* 0x000fe40003800000 */
[----:B------:R-:W-:Y:S02]  /*2150*/  IMAD.IADD R163, R169, 0x1, R163 ;  /* 0x00000001a9a37824 */ /* 0x000fe400078e02a3 */
[----:B------:R-:W-:-:S04]  /*2160*/  IMAD.WIDE.U32 R162, R23, R10, R162 ;  /* 0x0000000a17a27225 */ /* 0x000fc800078e00a2 */
[----:B--2---:R-:W-:-:S05]  /*2170*/  HADD2.F32 R158, -RZ, R167.H0_H0 ;  /* 0x200000a7ff9e7230 */ /* 0x004fca0000004100 */
[----:B------:R-:W-:Y:S01]  /*2180*/  FMUL R159, R158, R155 ;  /* 0x0000009b9e9f7220 */ /* 0x000fe20000400000 */
[----:B------:R-:W-:-:S03]  /*2190*/  LEA R158, P1, R166, UR4, 0x1 ;  /* 0x00000004a69e7c11 */ /* 0x000fc6000f8208ff */
[----:B------:R-:W-:Y:S01]  /*21a0*/  FFMA R159, R88, R154, R159 ;  /* 0x0000009a589f7223 */ /* 0x000fe2000000009f */
[----:B------:R-:W-:-:S04]  /*21b0*/  IMAD.IADD R88, R11, 0x1, R163 ;  /* 0x000000010b587824 */ /* 0x000fc800078e02a3 */
[----:B------:R-:W-:Y:S02]  /*21c0*/  F2FP.F16.F32.PACK_AB R161, RZ, R159 ;  /* 0x0000009fffa1723e */ /* 0x000fe400000000ff */
[----:B------:R-:W-:Y:S02]  /*21d0*/  LEA.HI.X R159, R166, UR5, R171, 0x1, P1 ;  /* 0x00000005a69f7c11 */ /* 0x000fe400088f0cab */
[----:B------:R-:W-:Y:S02]  /*21e0*/  PRMT R163, R161, 0x7610, R163 ;  /* 0x00007610a1a37816 */ /* 0x000fe400000000a3 */
[----:B------:R-:W-:-:S03]  /*21f0*/  LEA R160, P1, R162, R8, 0x1 ;  /* 0x00000008a2a07211 */ /* 0x000fc600078208ff */
[----:B------:R0:W-:Y:S01]  /*2200*/  @P0 STG.E.U16 desc[UR36][R158.64], R163 ;  /* 0x000000a39e000986 */ /* 0x0001e2000c101524 */
[--C-:B------:R-:W-:Y:S01]  /*2210*/  LEA.HI.X R161, R162, R9, R88.reuse, 0x1, P1 ;  /* 0x00000009a2a17211 */ /* 0x100fe200008f0c58 */
[C---:B------:R-:W-:Y:S01]  /*2220*/  IMAD.SHL.U32 R162, R12.reuse, 0x8, RZ ;  /* 0x000000080ca27824 */ /* 0x040fe200078e00ff */
[----:B------:R-:W-:Y:S02]  /*2230*/  PRMT R88, R167, 0x7610, R88 ;  /* 0x00007610a7587816 */ /* 0x000fe40000000058 */
[----:B0-----:R-:W-:Y:S01]  /*2240*/  SHF.L.U64.HI R163, R12, 0x3, R13 ;  /* 0x000000030ca37819 */ /* 0x001fe2000001020d */
[----:B------:R-:W-:Y:S06]  /*2250*/  @!P3 BRA `(.L_x_37) ;  /* 0x000000000004b947 */ /* 0x000fec0003800000 */
[----:B------:R0:W5:Y:S02]  /*2260*/  LDG.E.LTC128B.U16 R88, desc[UR36][R160.64+0x2] ;  /* 0x00000224a0587981 */ /* 0x000164000c1e1520 */
.L_x_37:
[----:B------:R-:W-:Y:S05]  /*2270*/  BSYNC B1 ;  /* 0x0000000000017941 */ /* 0x000fea0003800000 */
.L_x_36:
[----:B-----5:R-:W-:Y:S01]  /*2280*/  HADD2.F32 R168, -RZ, R88.H0_H0 ;  /* 0x20000058ffa87230 */ /* 0x020fe20000004100 */
[----:B------:R-:W-:Y:S01]  /*2290*/  ISETP.GT.AND P0, PT, R157, 0x8, PT ;  /* 0x000000089d00780c */ /* 0x000fe20003f04270 */
[----:B------:R-:W-:-:S04]  /*22a0*/  IMAD.WIDE.U32 R166, R165, R12, R162 ;  /* 0x0000000ca5a67225 */ /* 0x000fc800078e00a2 */
[----:B------:R-:W-:Y:S01]  /*22b0*/  FMUL R168, R168, R155 ;  /* 0x0000009ba8a87220 */ /* 0x000fe20000400000 */
[----:B------:R-:W-:Y:S01]  /*22c0*/  IMAD.IADD R169, R169, 0x1, R167 ;  /* 0x00000001a9a97824 */ /* 0x000fe200078e02a7 */
[----:B------:R-:W-:Y:S02]  /*22d0*/  ISETP.GT.AND P1, PT, R0, RZ, P0 ;  /* 0x000000ff0000720c */ /* 0x000fe40000724270 */
[----:B------:R-:W-:Y:S01]  /*22e0*/  FFMA R168, R89, R154, R168 ;  /* 0x0000009a59a87223 */ /* 0x000fe200000000a8 */
[----:B------:R-:W-:-:S04]  /*22f0*/  IADD3 R89, P4, R14, R166, RZ ;  /* 0x000000a60e597210 */ /* 0x000fc80007f9e0ff */
[----:B------:R-:W-:Y:S02]  /*2300*/  F2FP.F16.F32.PACK_AB R168, RZ, R168 ;  /* 0x000000a8ffa8723e */ /* 0x000fe400000000ff */
[----:B------:R-:W-:Y:S02]  /*2310*/  IADD3.X R172, R169, R21, RZ, P4, !PT ;  /* 0x00000015a9ac7210 */ /* 0x000fe400027fe4ff */
[C---:B------:R-:W-:Y:S02]  /*2320*/  LEA R170, P4, R89.reuse, R8, 0x1 ;  /* 0x0000000859aa7211 */ /* 0x040fe400078808ff */
[----:B------:R-:W-:Y:S02]  /*2330*/  PRMT R167, R168, 0x7610, R167 ;  /* 0x00007610a8a77816 */ /* 0x000fe400000000a7 */
[----:B------:R-:W-:Y:S02]  /*2340*/  PRMT R168, R88, 0x7610, R168 ;  /* 0x0000761058a87816 */ /* 0x000fe400000000a8 */
[----:B------:R-:W-:Y:S01]  /*2350*/  LEA.HI.X R171, R89, R9, R172, 0x1, P4 ;  /* 0x0000000959ab7211 */ /* 0x000fe200020f0cac */
[----:B------:R1:W-:Y:S04]  /*2360*/  @P3 STG.E.U16 desc[UR36][R158.64+0x2], R167 ;  /* 0x000002a79e003986 */ /* 0x0003e8000c101524 */
[----:B------:R2:W3:Y:S01]  /*2370*/  @P1 LDG.E.LTC128B.U16 R168, desc[UR36][R170.64] ;  /* 0x00000024aaa81981 */ /* 0x0004e2000c1e1520 */
[----:B------:R-:W-:Y:S01]  /*2380*/  IADD3 R166, P3, R6, R166, RZ ;  /* 0x000000a606a67210 */ /* 0x000fe20007f7e0ff */
[----:B------:R-:W-:Y:S04]  /*2390*/  BSSY B1, `(.L_x_38) ;  /* 0x0000012000017945 */ /* 0x000fe80003800000 */
[----:B-1----:R-:W-:-:S02]  /*23a0*/  IMAD.X R167, R7, 0x1, R169, P3 ;  /* 0x0000000107a77824 */ /* 0x002fc400018e06a9 */
[----:B------:R-:W-:Y:S02]  /*23b0*/  IMAD.SHL.U32 R169, R4, 0x10, RZ ;  /* 0x0000001004a97824 */ /* 0x000fe400078e00ff */
[----:B------:R-:W-:-:S03]  /*23c0*/  IMAD.WIDE.U32 R166, R23, R10, R166 ;  /* 0x0000000a17a67225 */ /* 0x000fc600078e00a6 */
[----:B--2---:R-:W-:Y:S01]  /*23d0*/  IADD3 R170, P3, R169, R158, RZ ;  /* 0x0000009ea9aa7210 */ /* 0x004fe20007f7e0ff */
[----:B------:R-:W-:Y:S01]  /*23e0*/  IMAD.IADD R172, R11, 0x1, R167 ;  /* 0x000000010bac7824 */ /* 0x000fe200078e02a7 */
[----:B------:R-:W-:-:S05]  /*23f0*/  SHF.L.U64.HI R167, R4, 0x4, R5 ;  /* 0x0000000404a77819 */ /* 0x000fca0000010205 */
[----:B------:R-:W-:Y:S02]  /*2400*/  IMAD.X R171, R167, 0x1, R159, P3 ;  /* 0x00000001a7ab7824 */ /* 0x000fe400018e069f */
[----:B---3--:R-:W-:-:S05]  /*2410*/  HADD2.F32 R88, -RZ, R168.H0_H0 ;  /* 0x200000a8ff587230 */ /* 0x008fca0000004100 */
[----:B------:R-:W-:Y:S01]  /*2420*/  FMUL R89, R88, R155 ;  /* 0x0000009b58597220 */ /* 0x000fe20000400000 */
[----:B------:R-:W-:-:S03]  /*2430*/  LEA R88, P4, R166, R8, 0x1 ;  /* 0x00000008a6587211 */ /* 0x000fc600078808ff */
[----:B------:R-:W-:Y:S01]  /*2440*/  FFMA R90, R90, R154, R89 ;  /* 0x0000009a5a5a7223 */ /* 0x000fe20000000059 */
[----:B------:R-:W-:Y:S02]  /*2450*/  LEA.HI.X R89, R166, R9, R172, 0x1, P4 ;  /* 0x00000009a6597211 */ /* 0x000fe400020f0cac */
[----:B------:R-:W-:Y:S02]  /*2460*/  ISETP.GT.AND P4, PT, R0, 0x1, P0 ;  /* 0x000000010000780c */ /* 0x000fe40000784270 */
[----:B------:R-:W-:-:S05]  /*2470*/  F2FP.F16.F32.PACK_AB R90, RZ, R90 ;  /* 0x0000005aff5a723e */ /* 0x000fca00000000ff */
[----:B------:R1:W-:Y:S06]  /*2480*/  @P1 STG.E.U16 desc[UR36][R170.64], R90 ;  /* 0x0000005aaa001986 */ /* 0x0003ec000c101524 */
[----:B------:R-:W-:Y:S05]  /*2490*/  @!P4 BRA `(.L_x_39) ;  /* 0x000000000004c947 */ /* 0x000fea0003800000 */
[----:B------:R2:W5:Y:S02]  /*24a0*/  LDG.E.LTC128B.U16 R168, desc[UR36][R88.64+0x2] ;  /* 0x0000022458a87981 */ /* 0x000564000c1e1520 */
.L_x_39:
[----:B------:R-:W-:Y:S05]  /*24b0*/  BSYNC B1 ;  /* 0x0000000000017941 */ /* 0x000fea0003800000 */
.L_x_38:
[----:B-1---5:R-:W-:Y:S01]  /*24c0*/  HADD2.F32 R90, -RZ, R168.H0_H0 ;  /* 0x200000a8ff5a7230 */ /* 0x022fe20000004100 */
[----:B------:R-:W-:Y:S01]  /*24d0*/  ISETP.GT.AND P1, PT, R0, 0x8, P2 ;  /* 0x000000080000780c */ /* 0x000fe20001724270 */
[----:B------:R-:W-:Y:S03]  /*24e0*/  BSSY B1, `(.L_x_40) ;  /* 0x000000a000017945 */ /* 0x000fe60003800000 */
[----:B------:R-:W-:-:S04]  /*24f0*/  FMUL R90, R90, R155 ;  /* 0x0000009b5a5a7220 */ /* 0x000fc80000400000 */
[----:B------:R-:W-:Y:S01]  /*2500*/  FFMA R90, R91, R154, R90 ;  /* 0x0000009a5b5a7223 */ /* 0x000fe2000000005a */
[----:B------:R-:W-:-:S04]  /*2510*/  @P4 IMAD.MOV.U32 R91, RZ, RZ, R171 ;  /* 0x000000ffff5b4224 */ /* 0x000fc800078e00ab */
[----:B------:R-:W-:-:S04]  /*2520*/  F2FP.F16.F32.PACK_AB R90, RZ, R90 ;  /* 0x0000005aff5a723e */ /* 0x000fc800000000ff */
[----:B------:R-:W-:Y:S01]  /*2530*/  PRMT R166, R90, 0x7610, R166 ;  /* 0x000076105aa67816 */ /* 0x000fe200000000a6 */
[----:B------:R-:W-:-:S05]  /*2540*/  @P4 IMAD.MOV.U32 R90, RZ, RZ, R170 ;  /* 0x000000ffff5a4224 */ /* 0x000fca00078e00aa */
[----:B------:R1:W-:Y:S01]  /*2550*/  @P4 STG.E.U16 desc[UR36][R90.64+0x2], R166 ;  /* 0x000002a65a004986 */ /* 0x0003e2000c101524 */
[----:B------:R-:W-:Y:S05]  /*2560*/  @!P1 BRA `(.L_x_41) ;  /* 0x0000000000049947 */ /* 0x000fea0003800000 */
[----:B------:R3:W5:Y:S02]  /*2570*/  LDG.E.LTC128B.U16 R168, desc[UR36][R160.64+0x10] ;  /* 0x00001024a0a87981 */ /* 0x000764000c1e1520 */
.L_x_41:
[----:B------:R-:W-:Y:S05]  /*2580*/  BSYNC B1 ;  /* 0x0000000000017941 */ /* 0x000fea0003800000 */
.L_x_40:
[----:B-1---5:R-:W-:Y:S01]  /*2590*/  HADD2.F32 R90, -RZ, R168.H0_H0 ;  /* 0x200000a8ff5a7230 */ /* 0x022fe20000004100 */
[----:B------:R-:W-:Y:S01]  /*25a0*/  ISETP.GT.AND P3, PT, R0, 0x9, P2 ;  /* 0x000000090000780c */ /* 0x000fe20001764270 */
[----:B------:R-:W-:Y:S03]  /*25b0*/  BSSY B1, `(.L_x_42) ;  /* 0x000000a000017945 */ /* 0x000fe60003800000 */
[----:B------:R-:W-:Y:S01]  /*25c0*/  FMUL R91, R90, R155 ;  /* 0x0000009b5a5b7220 */ /* 0x000fe20000400000 */
[----:B------:R-:W-:-:S03]  /*25d0*/  @P1 IMAD.MOV.U32 R90, RZ, RZ, R158 ;  /* 0x000000ffff5a1224 */ /* 0x000fc600078e009e */
[----:B------:R-:W-:-:S05]  /*25e0*/  FFMA R91, R92, R154, R91 ;  /* 0x0000009a5c5b7223 */ /* 0x000fca000000005b */
[----:B------:R-:W-:-:S04]  /*25f0*/  F2FP.F16.F32.PACK_AB R91, RZ, R91 ;  /* 0x0000005bff5b723e */ /* 0x000fc800000000ff */
[----:B------:R-:W-:Y:S02]  /*2600*/  PRMT R92, R91, 0x7610, R92 ;  /* 0x000076105b5c7816 */ /* 0x000fe4000000005c */
[----:B------:R-:W-:-:S05]  /*2610*/  @P1 MOV R91, R159 ;  /* 0x0000009f005b1202 */ /* 0x000fca0000000f00 */
[----:B------:R1:W-:Y:S01]  /*2620*/  @P1 STG.E.U16 desc[UR36][R90.64+0x10], R92 ;  /* 0x0000105c5a001986 */ /* 0x0003e2000c101524 */
[----:B------:R-:W-:Y:S05]  /*2630*/  @!P3 BRA `(.L_x_43) ;  /* 0x000000000004b947 */ /* 0x000fea0003800000 */
[----:B------:R4:W5:Y:S02]  /*2640*/  LDG.E.LTC128B.U16 R168, desc[UR36][R160.64+0x12] ;  /* 0x00001224a0a87981 */ /* 0x000964000c1e1520 */
.L_x_43:
[----:B------:R-:W-:Y:S05]  /*2650*/  BSYNC B1 ;  /* 0x0000000000017941 */ /* 0x000fea0003800000 */
.L_x_42:
[----:B-1---5:R-:W-:Y:S01]  /*2660*/  HADD2.F32 R90, -RZ, R168.H0_H0 ;  /* 0x200000a8ff5a7230 */ /* 0x022fe20000004100 */
[----:B------:R-:W-:Y:S01]  /*2670*/  ISETP.GT.AND P1, PT, R0, 0x8, P0 ;  /* 0x000000080000780c */ /* 0x000fe20000724270 */
[----:B------:R-:W-:Y:S01]  /*2680*/  @P3 IMAD.MOV.U32 R91, RZ, RZ, R159 ;  /* 0x000000ffff5b3224 */ /* 0x000fe200078e009f */
[----:B------:R-:W-:Y:S02]  /*2690*/  BSSY B1, `(.L_x_44) ;  /* 0x0000009000017945 */ /* 0x000fe40003800000 */
[----:B------:R-:W-:-:S04]  /*26a0*/  FMUL R90, R90, R155 ;  /* 0x0000009b5a5a7220 */ /* 0x000fc80000400000 */
[----:B------:R-:W-:-:S05]  /*26b0*/  FFMA R90, R93, R154, R90 ;  /* 0x0000009a5d5a7223 */ /* 0x000fca000000005a */
[----:B------:R-:W-:-:S04]  /*26c0*/  F2FP.F16.F32.PACK_AB R90, RZ, R90 ;  /* 0x0000005aff5a723e */ /* 0x000fc800000000ff */
[----:B------:R-:W-:Y:S01]  /*26d0*/  PRMT R92, R90, 0x7610, R92 ;  /* 0x000076105a5c7816 */ /* 0x000fe2000000005c */
[----:B------:R-:W-:-:S05]  /*26e0*/  @P3 IMAD.MOV.U32 R90, RZ, RZ, R158 ;  /* 0x000000ffff5a3224 */ /* 0x000fca00078e009e */
[----:B------:R1:W-:Y:S01]  /*26f0*/  @P3 STG.E.U16 desc[UR36][R90.64+0x12], R92 ;  /* 0x0000125c5a003986 */ /* 0x0003e2000c101524 */
[----:B------:R-:W-:Y:S05]  /*2700*/  @!P1 BRA `(.L_x_45) ;  /* 0x0000000000049947 */ /* 0x000fea0003800000 */
[----:B------:R0:W5:Y:S02]  /*2710*/  LDG.E.LTC128B.U16 R168, desc[UR36][R88.64+0x10] ;  /* 0x0000102458a87981 */ /* 0x000164000c1e1520 */
.L_x_45:
[----:B------:R-:W-:Y:S05]  /*2720*/  BSYNC B1 ;  /* 0x0000000000017941 */ /* 0x000fea0003800000 */
.L_x_44:
[----:B-1---5:R-:W-:Y:S01]  /*2730*/  HADD2.F32 R90, -RZ, R168.H0_H0 ;  /* 0x200000a8ff5a7230 */ /* 0x022fe20000004100 */
[----:B------:R-:W-:Y:S01]  /*2740*/  ISETP.GT.AND P3, PT, R0, 0x9, P0 ;  /* 0x000000090000780c */ /* 0x000fe20000764270 */
[----:B------:R-:W-:Y:S03]  /*2750*/  BSSY B1, `(.L_x_46) ;  /* 0x000000a000017945 */ /* 0x000fe60003800000 */
[----:B------:R-:W-:Y:S01]  /*2760*/  FMUL R91, R90, R155 ;  /* 0x0000009b5a5b7220 */ /* 0x000fe20000400000 */
[----:B------:R-:W-:-:S03]  /*2770*/  @P1 IMAD.MOV.U32 R90, RZ, RZ, R170 ;  /* 0x000000ffff5a1224 */ /* 0x000fc600078e00aa */
[----:B------:R-:W-:-:S05]  /*2780*/  FFMA R91, R94, R154, R91 ;  /* 0x0000009a5e5b7223 */ /* 0x000fca000000005b */
[----:B------:R-:W-:-:S04]  /*2790*/  F2FP.F16.F32.PACK_AB R91, RZ, R91 ;  /* 0x0000005bff5b723e */ /* 0x000fc800000000ff */
[----:B------:R-:W-:Y:S01]  /*27a0*/  PRMT R92, R91, 0x7610, R92 ;  /* 0x000076105b5c7816 */ /* 0x000fe2000000005c */
[----:B------:R-:W-:-:S05]  /*27b0*/  @P1 IMAD.MOV.U32 R91, RZ, RZ, R171 ;  /* 0x000000ffff5b1224 */ /* 0x000fca00078e00ab */
[----:B------:R1:W-:Y:S01]  /*27c0*/  @P1 STG.E.U16 desc[UR36][R90.64+0x10], R92 ;  /* 0x0000105c5a001986 */ /* 0x0003e2000c101524 */
[----:B------:R-:W-:Y:S05]  /*27d0*/  @!P3 BRA `(.L_x_47) ;  /* 0x000000000004b947 */ /* 0x000fea0003800000 */
[----:B------:R0:W5:Y:S02]  /*27e0*/  LDG.E.LTC128B.U16 R168, desc[UR36][R88.64+0x12] ;  /* 0x0000122458a87981 */ /* 0x000164000c1e1520 */
.L_x_47:
[----:B------:R-:W-:Y:S05]  /*27f0*/  BSYNC B1 ;  /* 0x0000000000017941 */ /* 0x000fea0003800000 */
.L_x_46:
        /* <DEDUP_REMOVED lines=12> */
.L_x_49:
[----:B------:R-:W-:Y:S05]  /*28c0*/  BSYNC B1 ;  /* 0x0000000000017941 */ /* 0x000fea0003800000 */
.L_x_48:
        /* <DEDUP_REMOVED lines=12> */
.L_x_51:
[----:B------:R-:W-:Y:S05]  /*2990*/  BSYNC B1 ;  /* 0x0000000000017941 */ /* 0x000fea0003800000 */
.L_x_50:
        /* <DEDUP_REMOVED lines=12> */
.L_x_53:
[----:B------:R-:W-:Y:S05]  /*2a60*/  BSYNC B1 ;  /* 0x0000000000017941 */ /* 0x000fea0003800000 */
.L_x_52:
        /* <DEDUP_REMOVED lines=12> */
.L_x_55:
[----:B------:R-:W-:Y:S05]  /*2b30*/  BSYNC B1 ;  /* 0x0000000000017941 */ /* 0x000fea0003800000 */
.L_x_54:
        /* <DEDUP_REMOVED lines=12> */
.L_x_57:
[----:B------:R-:W-:Y:S05]  /*2c00*/  BSYNC B1 ;  /* 0x0000000000017941 */ /* 0x000fea0003800000 */
.L_x_56:
        /* <DEDUP_REMOVED lines=12> */
.L_x_59:
[----:B------:R-:W-:Y:S05]  /*2cd0*/  BSYNC B1 ;  /* 0x0000000000017941 */ /* 0x000fea0003800000 */
.L_x_58:
        /* <DEDUP_REMOVED lines=12> */
.L_x_61:
[----:B------:R-:W-:Y:S05]  /*2da0*/  BSYNC B1 ;  /* 0x0000000000017941 */ /* 0x000fea0003800000 */
.L_x_60:
        /* <DEDUP_REMOVED lines=12> */
.L_x_63:
[----:B------:R-:W-:Y:S05]  /*2e70*/  BSYNC B1 ;  /* 0x0000000000017941 */ /* 0x000fea0003800000 */
.L_x_62:
        /* <DEDUP_REMOVED lines=12> */
.L_x_65:
[----:B------:R-:W-:Y:S05]  /*2f40*/  BSYNC B1 ;  /* 0x0000000000017941 */ /* 0x000fea0003800000 */
.L_x_64:
        /* <DEDUP_REMOVED lines=12> */
.L_x_67:
[----:B------:R-:W-:Y:S05]  /*3010*/  BSYNC B1 ;  /* 0x0000000000017941 */ /* 0x000fea0003800000 */
.L_x_66:
        /* <DEDUP_REMOVED lines=12> */
.L_x_69:
[----:B------:R-:W-:Y:S05]  /*30e0*/  BSYNC B1 ;  /* 0x0000000000017941 */ /* 0x000fea0003800000 */
.L_x_68:
        /* <DEDUP_REMOVED lines=12> */
.L_x_71:
[----:B------:R-:W-:Y:S05]  /*31b0*/  BSYNC B1 ;  /* 0x0000000000017941 */ /* 0x000fea0003800000 */
.L_x_70:
        /* <DEDUP_REMOVED lines=12> */
.L_x_73:
[----:B------:R-:W-:Y:S05]  /*3280*/  BSYNC B1 ;  /* 0x0000000000017941 */ /* 0x000fea0003800000 */
.L_x_72:
        /* <DEDUP_REMOVED lines=12> */
.L_x_75:
[----:B------:R-:W-:Y:S05]  /*3350*/  BSYNC B1 ;  /* 0x0000000000017941 */ /* 0x000fea0003800000 */
.L_x_74:
        /* <DEDUP_REMOVED lines=12> */
.L_x_77:
[----:B------:R-:W-:Y:S05]  /*3420*/  BSYNC B1 ;  /* 0x0000000000017941 */ /* 0x000fea0003800000 */
.L_x_76:
        /* <DEDUP_REMOVED lines=12> */
.L_x_79:
[----:B------:R-:W-:Y:S05]  /*34f0*/  BSYNC B1 ;  /* 0x0000000000017941 */ /* 0x000fea0003800000 */
.L_x_78:
        /* <DEDUP_REMOVED lines=12> */
.L_x_81:
[----:B------:R-:W-:Y:S05]  /*35c0*/  BSYNC B1 ;  /* 0x0000000000017941 */ /* 0x000fea0003800000 */
.L_x_80:
        /* <DEDUP_REMOVED lines=12> */
.L_x_83:
[----:B------:R-:W-:Y:S05]  /*3690*/  BSYNC B1 ;  /* 0x0000000000017941 */ /* 0x000fea0003800000 */
.L_x_82:
        /* <DEDUP_REMOVED lines=12> */
.L_x_85:
[----:B------:R-:W-:Y:S05]  /*3760*/  BSYNC B1 ;  /* 0x0000000000017941 */ /* 0x000fea0003800000 */
.L_x_84:
        /* <DEDUP_REMOVED lines=12> */
.L_x_87:
[----:B------:R-:W-:Y:S05]  /*3830*/  BSYNC B1 ;  /* 0x0000000000017941 */ /* 0x000fea0003800000 */
.L_x_86:
        /* <DEDUP_REMOVED lines=12> */
.L_x_89:
[----:B------:R-:W-:Y:S05]  /*3900*/  BSYNC B1 ;  /* 0x0000000000017941 */ /* 0x000fea0003800000 */
.L_x_88:
        /* <DEDUP_REMOVED lines=12> */
.L_x_91:
[----:B------:R-:W-:Y:S05]  /*39d0*/  BSYNC B1 ;  /* 0x0000000000017941 */ /* 0x000fea0003800000 */
.L_x_90:
        /* <DEDUP_REMOVED lines=12> */
.L_x_93:
[----:B------:R-:W-:Y:S05]  /*3aa0*/  BSYNC B1 ;  /* 0x0000000000017941 */ /* 0x000fea0003800000 */
.L_x_92:
        /* <DEDUP_REMOVED lines=12> */
.L_x_95:
[----:B------:R-:W-:Y:S05]  /*3b70*/  BSYNC B1 ;  /* 0x0000000000017941 */ /* 0x000fea0003800000 */
.L_x_94:
        /* <DEDUP_REMOVED lines=12> */
.L_x_97:
[----:B------:R-:W-:Y:S05]  /*3c40*/  BSYNC B1 ;  /* 0x0000000000017941 */ /* 0x000fea0003800000 */
.L_x_96:
        /* <DEDUP_REMOVED lines=12> */
.L_x_99:
[----:B------:R-:W-:Y:S05]  /*3d10*/  BSYNC B1 ;  /* 0x0000000000017941 */ /* 0x000fea0003800000 */
.L_x_98:
        /* <DEDUP_REMOVED lines=12> */
.L_x_101:
[----:B------:R-:W-:Y:S05]  /*3de0*/  BSYNC B1 ;  /* 0x0000000000017941 */ /* 0x000fea0003800000 */
.L_x_100:
        /* <DEDUP_REMOVED lines=12> */
.L_x_103:
[----:B------:R-:W-:Y:S05]  /*3eb0*/  BSYNC B1 ;  /* 0x0000000000017941 */ /* 0x000fea0003800000 */
.L_x_102:
        /* <DEDUP_REMOVED lines=12> */
.L_x_105:
[----:B------:R-:W-:Y:S05]  /*3f80*/  BSYNC B1 ;  /* 0x0000000000017941 */ /* 0x000fea0003800000 */
.L_x_104:
        /* <DEDUP_REMOVED lines=12> */
.L_x_107:
[----:B------:R-:W-:Y:S05]  /*4050*/  BSYNC B1 ;  /* 0x0000000000017941 */ /* 0x000fea0003800000 */
.L_x_106:
        /* <DEDUP_REMOVED lines=12> */
.L_x_109:
[----:B------:R-:W-:Y:S05]  /*4120*/  BSYNC B1 ;  /* 0x0000000000017941 */ /* 0x000fea0003800000 */
.L_x_108:
        /* <DEDUP_REMOVED lines=12> */
.L_x_111:
[----:B------:R-:W-:Y:S05]  /*41f0*/  BSYNC B1 ;  /* 0x0000000000017941 */ /* 0x000fea0003800000 */
.L_x_110:
        /* <DEDUP_REMOVED lines=12> */
.L_x_113:
[----:B------:R-:W-:Y:S05]  /*42c0*/  BSYNC B1 ;  /* 0x0000000000017941 */ /* 0x000fea0003800000 */
.L_x_112:
        /* <DEDUP_REMOVED lines=12> */
.L_x_115:
[----:B------:R-:W-:Y:S05]  /*4390*/  BSYNC B1 ;  /* 0x0000000000017941 */ /* 0x000fea0003800000 */
.L_x_114:
        /* <DEDUP_REMOVED lines=12> */
.L_x_117:
[----:B------:R-:W-:Y:S05]  /*4460*/  BSYNC B1 ;  /* 0x0000000000017941 */ /* 0x000fea0003800000 */
.L_x_116:
        /* <DEDUP_REMOVED lines=12> */
.L_x_119:
[----:B------:R-:W-:Y:S05]  /*4530*/  BSYNC B1 ;  /* 0x0000000000017941 */ /* 0x000fea0003800000 */
.L_x_118:
        /* <DEDUP_REMOVED lines=12> */
.L_x_121:
[----:B------:R-:W-:Y:S05]  /*4600*/  BSYNC B1 ;  /* 0x0000000000017941 */ /* 0x000fea0003800000 */
.L_x_120:
        /* <DEDUP_REMOVED lines=12> */
.L_x_123:
[----:B------:R-:W-:Y:S05]  /*46d0*/  BSYNC B1 ;  /* 0x0000000000017941 */ /* 0x000fea0003800000 */
.L_x_122:
        /* <DEDUP_REMOVED lines=12> */
.L_x_125:
[----:B------:R-:W-:Y:S05]  /*47a0*/  BSYNC B1 ;  /* 0x0000000000017941 */ /* 0x000fea0003800000 */
.L_x_124:
        /* <DEDUP_REMOVED lines=12> */
.L_x_127:
[----:B------:R-:W-:Y:S05]  /*4870*/  BSYNC B1 ;  /* 0x0000000000017941 */ /* 0x000fea0003800000 */
.L_x_126:
        /* <DEDUP_REMOVED lines=12> */
.L_x_129:
[----:B------:R-:W-:Y:S05]  /*4940*/  BSYNC B1 ;  /* 0x0000000000017941 */ /* 0x000fea0003800000 */
.L_x_128:
        /* <DEDUP_REMOVED lines=12> */
.L_x_131:
[----:B------:R-:W-:Y:S05]  /*4a10*/  BSYNC B1 ;  /* 0x0000000000017941 */ /* 0x000fea0003800000 */
.L_x_130:
        /* <DEDUP_REMOVED lines=12> */
.L_x_133:
[----:B------:R-:W-:Y:S05]  /*4ae0*/  BSYNC B1 ;  /* 0x0000000000017941 */ /* 0x000fea0003800000 */
.L_x_132:
        /* <DEDUP_REMOVED lines=12> */
.L_x_135:
[----:B------:R-:W-:Y:S05]  /*4bb0*/  BSYNC B1 ;  /* 0x0000000000017941 */ /* 0x000fea0003800000 */
.L_x_134:
        /* <DEDUP_REMOVED lines=12> */
.L_x_137:
[----:B------:R-:W-:Y:S05]  /*4c80*/  BSYNC B1 ;  /* 0x0000000000017941 */ /* 0x000fea0003800000 */
.L_x_136:
        /* <DEDUP_REMOVED lines=12> */
.L_x_139:
[----:B------:R-:W-:Y:S05]  /*4d50*/  BSYNC B1 ;  /* 0x0000000000017941 */ /* 0x000fea0003800000 */
.L_x_138:
        /* <DEDUP_REMOVED lines=12> */
.L_x_141:
[----:B------:R-:W-:Y:S05]  /*4e20*/  BSYNC B1 ;  /* 0x0000000000017941 */ /* 0x000fea0003800000 */
.L_x_140:
        /* <DEDUP_REMOVED lines=12> */
.L_x_143:
[----:B------:R-:W-:Y:S05]  /*4ef0*/  BSYNC B1 ;  /* 0x0000000000017941 */ /* 0x000fea0003800000 */
.L_x_142:
        /* <DEDUP_REMOVED lines=12> */
.L_x_145:
[----:B------:R-:W-:Y:S05]  /*4fc0*/  BSYNC B1 ;  /* 0x0000000000017941 */ /* 0x000fea0003800000 */
.L_x_144:
        /* <DEDUP_REMOVED lines=12> */
.L_x_147:
[----:B------:R-:W-:Y:S05]  /*5090*/  BSYNC B1 ;  /* 0x0000000000017941 */ /* 0x000fea0003800000 */
.L_x_146:
        /* <DEDUP_REMOVED lines=12> */
.L_x_149:
[----:B------:R-:W-:Y:S05]  /*5160*/  BSYNC B1 ;  /* 0x0000000000017941 */ /* 0x000fea0003800000 */
.L_x_148:
        /* <DEDUP_REMOVED lines=12> */
.L_x_151:
[----:B------:R-:W-:Y:S05]  /*5230*/  BSYNC B1 ;  /* 0x0000000000017941 */ /* 0x000fea0003800000 */
.L_x_150:
        /* <DEDUP_REMOVED lines=12> */
.L_x_153:
[----:B------:R-:W-:Y:S05]  /*5300*/  BSYNC B1 ;  /* 0x0000000000017941 */ /* 0x000fea0003800000 */
.L_x_152:
        /* <DEDUP_REMOVED lines=12> */
.L_x_155:
[----:B------:R-:W-:Y:S05]  /*53d0*/  BSYNC B1 ;  /* 0x0000000000017941 */ /* 0x000fea0003800000 */
.L_x_154:
        /* <DEDUP_REMOVED lines=12> */
.L_x_157:
[----:B------:R-:W-:Y:S05]  /*54a0*/  BSYNC B1 ;  /* 0x0000000000017941 */ /* 0x000fea0003800000 */
.L_x_156:
[----:B-1---5:R-:W-:Y:S01]  /*54b0*/  HADD2.F32 R90, -RZ, R168.H0_H0 ;  /* 0x200000a8ff5a7230 */ /* 0x022fe20000004100 */
[----:B------:R-:W-:Y:S01]  /*54c0*/  ISETP.GT.AND P1, PT, R0, 0x79, P0 ;  /* 0x000000790000780c */ /* 0x000fe20000724270 */
[----:B------:R-:W-:Y:S01]  /*54d0*/  BSSY B1, `(.L_x_158) ;  /* 0x000000c000017945 */ /* 0x000fe20003800000 */
[----:B------:R-:W-:Y:S02]  /*54e0*/  IADD3 R165, P0, R165, 0x80, RZ ;  /* 0x00000080a5a57810 */ /* 0x000fe40007f1e0ff */
[----:B------:R-:W-:Y:S01]  /*54f0*/  FMUL R91, R90, R155 ;  /* 0x0000009b5a5b7220 */ /* 0x000fe20000400000 */
[----:B------:R-:W-:Y:S02]  /*5500*/  @P3 IMAD.MOV.U32 R90, RZ, RZ, R170 ;  /* 0x000000ffff5a3224 */ /* 0x000fe400078e00aa */
[----:B------:R-:W-:Y:S02]  /*5510*/  IMAD.X R153, RZ, RZ, R153, P0 ;  /* 0x000000ffff997224 */ /* 0x000fe400000e0699 */
[----:B------:R-:W-:-:S05]  /*5520*/  FFMA R91, R150, R154, R91 ;  /* 0x0000009a965b7223 */ /* 0x000fca000000005b */
[----:B------:R-:W-:-:S04]  /*5530*/  F2FP.F16.F32.PACK_AB R91, RZ, R91 ;  /* 0x0000005bff5b723e */ /* 0x000fc800000000ff */
[----:B------:R-:W-:Y:S01]  /*5540*/  PRMT R92, R91, 0x7610, R92 ;  /* 0x000076105b5c7816 */ /* 0x000fe2000000005c */
[----:B------:R-:W-:-:S05]  /*5550*/  @P3 IMAD.MOV.U32 R91, RZ, RZ, R171 ;  /* 0x000000ffff5b3224 */ /* 0x000fca00078e00ab */
[----:B------:R1:W-:Y:S01]  /*5560*/  @P3 STG.E.U16 desc[UR36][R90.64+0xf0], R92 ;  /* 0x0000f05c5a003986 */ /* 0x0003e2000c101524 */
[----:B------:R-:W-:Y:S05]  /*5570*/  @!P1 BRA `(.L_x_159) ;  /* 0x0000000000049947 */ /* 0x000fea0003800000 */
[----:B------:R0:W5:Y:S02]  /*5580*/  LDG.E.LTC128B.U16 R168, desc[UR36][R88.64+0xf2] ;  /* 0x0000f22458a87981 */ /* 0x000164000c1e1520 */
.L_x_159:
[----:B------:R-:W-:Y:S05]  /*5590*/  BSYNC B1 ;  /* 0x0000000000017941 */ /* 0x000fea0003800000 */
.L_x_158:
[----:B0-2--5:R-:W-:Y:S01]  /*55a0*/  HADD2.F32 R88, -RZ, R168.H0_H0 ;  /* 0x200000a8ff587230 */ /* 0x025fe20000004100 */
[----:B------:R-:W-:Y:S01]  /*55b0*/  ISETP.GT.AND P0, PT, R157, 0x80, PT ;  /* 0x000000809d00780c */ /* 0x000fe20003f04270 */
[----:B-1----:R-:W-:-:S03]  /*55c0*/  IMAD R92, R153, R12, RZ ;  /* 0x0000000c995c7224 */ /* 0x002fc600078e02ff */
[----:B------:R-:W-:Y:S01]  /*55d0*/  FMUL R90, R88, R155 ;  /* 0x0000009b585a7220 */ /* 0x000fe20000400000 */
[C---:B------:R-:W-:Y:S01]  /*55e0*/  IMAD R99, R165.reuse, R13, R92 ;  /* 0x0000000da5637224 */ /* 0x040fe200078e025c */
[----:B------:R-:W-:Y:S01]  /*55f0*/  ISETP.GT.AND P2, PT, R0, RZ, P0 ;  /* 0x000000ff0000720c */ /* 0x000fe20000744270 */
[----:B------:R-:W-:-:S04]  /*5600*/  IMAD.WIDE.U32 R88, R165, R12, R20 ;  /* 0x0000000ca5587225 */ /* 0x000fc800078e0014 */
[----:B------:R-:W-:Y:S01]  /*5610*/  FFMA R151, R151, R154, R90 ;  /* 0x0000009a97977223 */ /* 0x000fe2000000005a */
[----:B------:R-:W-:Y:S01]  /*5620*/  IMAD.IADD R13, R89, 0x1, R99 ;  /* 0x00000001590d7824 */ /* 0x000fe200078e0263 */
[----:B------:R-:W-:-:S03]  /*5630*/  LEA R90, P3, R88, R8, 0x1 ;  /* 0x00000008585a7211 */ /* 0x000fc600078608ff */
[----:B------:R-:W-:Y:S02]  /*5640*/  F2FP.F16.F32.PACK_AB R151, RZ, R151 ;  /* 0x00000097ff97723e */ /* 0x000fe400000000ff */
[----:B------:R-:W-:-:S03]  /*5650*/  LEA.HI.X R91, R88, R9, R13, 0x1, P3 ;  /* 0x00000009585b7211 */ /* 0x000fc600018f0c0d */
[----:B------:R0:W-:Y:S04]  /*5660*/  @P1 STG.E.U16 desc[UR36][R170.64+0xf2], R151 ;  /* 0x0000f297aa001986 */ /* 0x0001e8000c101524 */
[----:B------:R-:W2:Y:S01]  /*5670*/  @P2 LDG.E.LTC128B.U16 R168, desc[UR36][R90.64] ;  /* 0x000000245aa82981 */ /* 0x000ea2000c1e1520 */
[----:B------:R-:W-:Y:S01]  /*5680*/  IMAD.WIDE.U32 R88, R165, R12, R6 ;  /* 0x0000000ca5587225 */ /* 0x000fe200078e0006 */
[C---:B------:R-:W-:Y:S01]  /*5690*/  SHF.L.U32 R95, R4.reuse, 0x8, RZ ;  /* 0x00000008045f7819 */ /* 0x040fe200000006ff */
[----:B------:R-:W-:Y:S01]  /*56a0*/  BSSY B1, `(.L_x_160) ;  /* 0x0000011000017945 */ /* 0x000fe20003800000 */
[----:B------:R-:W-:Y:S01]  /*56b0*/  SHF.L.U64.HI R97, R4, 0x8, R5 ;  /* 0x0000000804617819 */ /* 0x000fe20000010205 */
[----:B------:R-:W-:Y:S01]  /*56c0*/  IMAD.IADD R89, R99, 0x1, R89 ;  /* 0x0000000163597824 */ /* 0x000fe200078e0259 */
[----:B------:R-:W-:Y:S01]  /*56d0*/  ISETP.GT.AND P3, PT, R0, 0x1, P0 ;  /* 0x000000010000780c */ /* 0x000fe20000764270 */
[----:B--2---:R-:W-:-:S05]  /*56e0*/  HADD2.F32 R92, -RZ, R168.H0_H0 ;  /* 0x200000a8ff5c7230 */ /* 0x004fca0000004100 */
[----:B------:R-:W-:Y:S01]  /*56f0*/  FMUL R13, R92, R155 ;  /* 0x0000009b5c0d7220 */ /* 0x000fe20000400000 */
[----:B------:R-:W-:Y:S01]  /*5700*/  IMAD.WIDE.U32 R92, R23, R10, R88 ;  /* 0x0000000a175c7225 */ /* 0x000fe200078e0058 */
[----:B------:R-:W-:-:S03]  /*5710*/  IADD3 R88, P1, R95, R158, RZ ;  /* 0x0000009e5f587210 */ /* 0x000fc60007f3e0ff */
[----:B------:R-:W-:Y:S01]  /*5720*/  FFMA R13, R24, R154, R13 ;  /* 0x0000009a180d7223 */ /* 0x000fe2000000000d */
[----:B------:R-:W-:Y:S01]  /*5730*/  IMAD.IADD R5, R11, 0x1, R93 ;  /* 0x000000010b057824 */ /* 0x000fe200078e025d */
[C---:B------:R-:W-:Y:S01]  /*5740*/  LEA R4, P4, R92.reuse, R8, 0x1 ;  /* 0x000000085c047211 */ /* 0x040fe200078808ff */
[----:B------:R-:W-:Y:S02]  /*5750*/  IMAD.X R89, R97, 0x1, R159, P1 ;  /* 0x0000000161597824 */ /* 0x000fe400008e069f */
[----:B------:R-:W-:Y:S02]  /*5760*/  F2FP.F16.F32.PACK_AB R13, RZ, R13 ;  /* 0x0000000dff0d723e */ /* 0x000fe400000000ff */
[----:B------:R-:W-:-:S03]  /*5770*/  LEA.HI.X R5, R92, R9, R5, 0x1, P4 ;  /* 0x000000095c057211 */ /* 0x000fc600020f0c05 */
[----:B------:R0:W-:Y:S01]  /*5780*/  @P2 STG.E.U16 desc[UR36][R88.64], R13 ;  /* 0x0000000d58002986 */ /* 0x0001e2000c101524 */
[----:B------:R-:W-:Y:S05]  /*5790*/  @!P3 BRA `(.L_x_161) ;  /* 0x000000000004b947 */ /* 0x000fea0003800000 */
[----:B------:R1:W5:Y:S02]  /*57a0*/  LDG.E.LTC128B.U16 R168, desc[UR36][R4.64+0x2] ;  /* 0x0000022404a87981 */ /* 0x000364000c1e1520 */
.L_x_161:
[----:B------:R-:W-:Y:S05]  /*57b0*/  BSYNC B1 ;  /* 0x0000000000017941 */ /* 0x000fea0003800000 */
.L_x_160:
[----:B------:R-:W-:Y:S01]  /*57c0*/  IMAD.WIDE.U32 R162, R165, R12, R162 ;  /* 0x0000000ca5a27225 */ /* 0x000fe200078e00a2 */
[----:B------:R-:W-:Y:S01]  /*57d0*/  ISETP.GT.AND P1, PT, R157, 0x88, PT ;  /* 0x000000889d00780c */ /* 0x000fe20003f24270 */
[----:B------:R-:W-:Y:S02]  /*57e0*/  BSSY B1, `(.L_x_162) ;  /* 0x0000012000017945 */ /* 0x000fe40003800000 */
[----:B-----5:R-:W-:Y:S01]  /*57f0*/  HADD2.F32 R20, -RZ, R168.H0_H0 ;  /* 0x200000a8ff147230 */ /* 0x020fe20000004100 */
[----:B------:R-:W-:Y:S01]  /*5800*/  IADD3 R14, P2, R14, R162, RZ ;  /* 0x000000a20e0e7210 */ /* 0x000fe20007f5e0ff */
[----:B------:R-:W-:Y:S02]  /*5810*/  IMAD.IADD R99, R99, 0x1, R163 ;  /* 0x0000000163637824 */ /* 0x000fe400078e02a3 */
[----:B------:R-:W-:Y:S02]  /*5820*/  @P3 IMAD.MOV.U32 R15, RZ, RZ, R89 ;  /* 0x000000ffff0f3224 */ /* 0x000fe400078e0059 */
[----:B------:R-:W-:Y:S01]  /*5830*/  FMUL R20, R20, R155 ;  /* 0x0000009b14147220 */ /* 0x000fe20000400000 */
[----:B------:R-:W-:Y:S01]  /*5840*/  IMAD.X R21, R99, 0x1, R21, P2 ;  /* 0x0000000163157824 */ /* 0x000fe200010e0615 */
[----:B------:R-:W-:-:S02]  /*5850*/  LEA R12, P4, R14, R8, 0x1 ;  /* 0x000000080e0c7211 */ /* 0x000fc400078808ff */
[----:B------:R-:W-:Y:S01]  /*5860*/  FFMA R20, R25, R154, R20 ;  /* 0x0000009a19147223 */ /* 0x000fe20000000014 */
[----:B------:R-:W-:Y:S02]  /*5870*/  ISETP.GT.AND P2, PT, R0, RZ, P1 ;  /* 0x000000ff0000720c */ /* 0x000fe40000f44270 */
[----:B0-----:R-:W-:Y:S01]  /*5880*/  LEA.HI.X R13, R14, R9, R21, 0x1, P4 ;  /* 0x000000090e0d7211 */ /* 0x001fe200020f0c15 */
[----:B------:R-:W-:Y:S01]  /*5890*/  @P3 IMAD.MOV.U32 R14, RZ, RZ, R88 ;  /* 0x000000ffff0e3224 */ /* 0x000fe200078e0058 */
[----:B------:R-:W-:Y:S02]  /*58a0*/  F2FP.F16.F32.PACK_AB R20, RZ, R20 ;  /* 0x00000014ff14723e */ /* 0x000fe400000000ff */
[----:B------:R-:W-:-:S03]  /*58b0*/  IADD3 R6, P4, R6, R162, RZ ;  /* 0x000000a206067210 */ /* 0x000fc60007f9e0ff */
[----:B------:R0:W-:Y:S02]  /*58c0*/  @P3 STG.E.U16 desc[UR36][R14.64+0x2], R20 ;  /* 0x000002140e003986 */ /* 0x0001e4000c101524 */
[----:B------:R-:W-:Y:S02]  /*58d0*/  IMAD.X R7, R7, 0x1, R99, P4 ;  /* 0x0000000107077824 */ /* 0x000fe400020e0663 */
[----:B------:R-:W-:Y:S06]  /*58e0*/  @!P2 BRA `(.L_x_163) ;  /* 0x000000000004a947 */ /* 0x000fec0003800000 */
[----:B------:R2:W5:Y:S02]  /*58f0*/  LDG.E.LTC128B.U16 R168, desc[UR36][R12.64] ;  /* 0x000000240ca87981 */ /* 0x000564000c1e1520 */
.L_x_163:
[----:B------:R-:W-:Y:S05]  /*5900*/  BSYNC B1 ;  /* 0x0000000000017941 */ /* 0x000fea0003800000 */
.L_x_162:
[----:B0----5:R-:W-:Y:S01]  /*5910*/  HADD2.F32 R14, -RZ, R168.H0_H0 ;  /* 0x200000a8ff0e7230 */ /* 0x021fe20000004100 */
[----:B------:R-:W-:Y:S01]  /*5920*/  BSSY B1, `(.L_x_164) ;  /* 0x000000e000017945 */ /* 0x000fe20003800000 */
[----:B--2---:R-:W-:Y:S01]  /*5930*/  IMAD.WIDE.U32 R12, R23, R10, R6 ;  /* 0x0000000a170c7225 */ /* 0x004fe200078e0006 */
[----:B------:R-:W-:-:S03]  /*5940*/  IADD3 R6, P3, R88, R169, RZ ;  /* 0x000000a958067210 */ /* 0x000fc60007f7e0ff */
[----:B------:R-:W-:Y:S01]  /*5950*/  FMUL R7, R14, R155 ;  /* 0x0000009b0e077220 */ /* 0x000fe20000400000 */
[----:B------:R-:W-:-:S03]  /*5960*/  IADD3 R11, R11, R13, RZ ;  /* 0x0000000d0b0b7210 */ /* 0x000fc60007ffe0ff */
[----:B------:R-:W-:Y:S01]  /*5970*/  FFMA R7, R26, R154, R7 ;  /* 0x0000009a1a077223 */ /* 0x000fe20000000007 */
[----:B------:R-:W-:-:S04]  /*5980*/  LEA R8, P4, R12, R8, 0x1 ;  /* 0x000000080c087211 */ /* 0x000fc800078808ff */
[----:B------:R-:W-:Y:S01]  /*5990*/  F2FP.F16.F32.PACK_AB R10, RZ, R7 ;  /* 0x00000007ff0a723e */ /* 0x000fe200000000ff */
[----:B------:R-:W-:Y:S01]  /*59a0*/  IMAD.X R7, R89, 0x1, R167, P3 ;  /* 0x0000000159077824 */ /* 0x000fe200018e06a7 */
[----:B------:R-:W-:Y:S02]  /*59b0*/  LEA.HI.X R9, R12, R9, R11, 0x1, P4 ;  /* 0x000000090c097211 */ /* 0x000fe400020f0c0b */
[----:B------:R-:W-:Y:S02]  /*59c0*/  ISETP.GT.AND P4, PT, R0, 0x1, P1 ;  /* 0x000000010000780c */ /* 0x000fe40000f84270 */
[----:B------:R0:W-:Y:S11]  /*59d0*/  @P2 STG.E.U16 desc[UR36][R6.64], R10 ;  /* 0x0000000a06002986 */ /* 0x0001f6000c101524 */
[----:B------:R-:W-:Y:S05]  /*59e0*/  @!P4 BRA `(.L_x_165) ;  /* 0x000000000004c947 */ /* 0x000fea0003800000 */
[----:B------:R2:W5:Y:S02]  /*59f0*/  LDG.E.LTC128B.U16 R168, desc[UR36][R8.64+0x2] ;  /* 0x0000022408a87981 */ /* 0x000564000c1e1520 */
.L_x_165:
[----:B------:R-:W-:Y:S05]  /*5a00*/  BSYNC B1 ;  /* 0x0000000000017941 */ /* 0x000fea0003800000 */
.L_x_164:
[----:B0----5:R-:W-:Y:S01]  /*5a10*/  HADD2.F32 R10, -RZ, R168.H0_H0 ;  /* 0x200000a8ff0a7230 */ /* 0x021fe20000004100 */
[----:B------:R-:W-:Y:S01]  /*5a20*/  ISETP.GT.AND P2, PT, R0, 0x8, P0 ;  /* 0x000000080000780c */ /* 0x000fe20000744270 */
[----:B------:R-:W-:Y:S03]  /*5a30*/  BSSY B1, `(.L_x_166) ;  /* 0x0000007000017945 */ /* 0x000fe60003800000 */
[----:B------:R-:W-:-:S04]  /*5a40*/  FMUL R10, R10, R155 ;  /* 0x0000009b0a0a7220 */ /* 0x000fc80000400000 */
[----:B------:R-:W-:-:S05]  /*5a50*/  FFMA R10, R27, R154, R10 ;  /* 0x0000009a1b0a7223 */ /* 0x000fca000000000a */
[----:B------:R-:W-:-:S05]  /*5a60*/  F2FP.F16.F32.PACK_AB R10, RZ, R10 ;  /* 0x0000000aff0a723e */ /* 0x000fca00000000ff */
[----:B------:R0:W-:Y:S01]  /*5a70*/  @P4 STG.E.U16 desc[UR36][R6.64+0x2], R10 ;  /* 0x0000020a06004986 */ /* 0x0001e2000c101524 */
[----:B------:R-:W-:Y:S05]  /*5a80*/  @!P2 BRA `(.L_x_167) ;  /* 0x000000000004a947 */ /* 0x000fea0003800000 */
[----:B------:R0:W5:Y:S02]  /*5a90*/  LDG.E.LTC128B.U16 R168, desc[UR36][R4.64+0x10] ;  /* 0x0000102404a87981 */ /* 0x000164000c1e1520 */
.L_x_167:
[----:B------:R-:W-:Y:S05]  /*5aa0*/  BSYNC B1 ;  /* 0x0000000000017941 */ /* 0x000fea0003800000 */
.L_x_166:
[----:B0----5:R-:W-:Y:S01]  /*5ab0*/  HADD2.F32 R6, -RZ, R168.H0_H0 ;  /* 0x200000a8ff067230 */ /* 0x021fe20000004100 */
[----:B------:R-:W-:Y:S01]  /*5ac0*/  ISETP.GT.AND P4, PT, R0, 0x9, P0 ;  /* 0x000000090000780c */ /* 0x000fe20000784270 */
[----:B------:R-:W-:Y:S03]  /*5ad0*/  BSSY B1, `(.L_x_168) ;  /* 0x000000a000017945 */ /* 0x000fe60003800000 */
[----:B------:R-:W-:Y:S01]  /*5ae0*/  FMUL R7, R6, R155 ;  /* 0x0000009b06077220 */ /* 0x000fe20000400000 */
[----:B------:R-:W-:-:S03]  /*5af0*/  IMAD.MOV.U32 R6, RZ, RZ, R88 ;  /* 0x000000ffff067224 */ /* 0x000fc600078e0058 */
[----:B------:R-:W-:-:S05]  /*5b00*/  FFMA R7, R28, R154, R7 ;  /* 0x0000009a1c077223 */ /* 0x000fca0000000007 */
[----:B------:R-:W-:-:S04]  /*5b10*/  F2FP.F16.F32.PACK_AB R7, RZ, R7 ;  /* 0x00000007ff07723e */ /* 0x000fc800000000ff */
[----:B------:R-:W-:Y:S01]  /*5b20*/  PRMT R10, R7, 0x7610, R10 ;  /* 0x00007610070a7816 */ /* 0x000fe2000000000a */
[----:B------:R-:W-:-:S05]  /*5b30*/  IMAD.MOV.U32 R7, RZ, RZ, R89 ;  /* 0x000000ffff077224 */ /* 0x000fca00078e0059 */
[----:B------:R0:W-:Y:S01]  /*5b40*/  @P2 STG.E.U16 desc[UR36][R6.64+0x10], R10 ;  /* 0x0000100a06002986 */ /* 0x0001e2000c101524 */
[----:B------:R-:W-:Y:S05]  /*5b50*/  @!P4 BRA `(.L_x_169) ;  /* 0x000000000004c947 */ /* 0x000fea0003800000 */
[----:B------:R0:W5:Y:S02]  /*5b60*/  LDG.E.LTC128B.U16 R168, desc[UR36][R4.64+0x12] ;  /* 0x0000122404a87981 */ /* 0x000164000c1e1520 */
.L_x_169:
[----:B------:R-:W-:Y:S05]  /*5b70*/  BSYNC B1 ;  /* 0x0000000000017941 */ /* 0x000fea0003800000 */
.L_x_168:
        /* <DEDUP_REMOVED lines=9> */
.L_x_171:
[----:B------:R-:W-:Y:S05]  /*5c10*/  BSYNC B1 ;  /* 0x0000000000017941 */ /* 0x000fea0003800000 */
.L_x_170:
[----:B0----5:R-:W-:Y:S01]  /*5c20*/  HADD2.F32 R10, -RZ, R168.H0_H0 ;  /* 0x200000a8ff0a7230 */ /* 0x021fe20000004100 */
[----:B------:R-:W-:Y:S01]  /*5c30*/  ISETP.GT.AND P2, PT, R0, 0x9, P1 ;  /* 0x000000090000780c */ /* 0x000fe20000f44270 */
[----:B------:R-:W-:Y:S03]  /*5c40*/  BSSY B1, `(.L_x_172) ;  /* 0x0000009000017945 */ /* 0x000fe60003800000 */
[----:B------:R-:W-:Y:S01]  /*5c50*/  FMUL R11, R10, R155 ;  /* 0x0000009b0a0b7220 */ /* 0x000fe20000400000 */
[----:B------:R-:W-:-:S03]  /*5c60*/  IADD3 R10, P4, R169, R88, RZ ;  /* 0x00000058a90a7210 */ /* 0x000fc60007f9e0ff */
[----:B------:R-:W-:-:S05]  /*5c70*/  FFMA R11, R30, R154, R11 ;  /* 0x0000009a1e0b7223 */ /* 0x000fca000000000b */
[----:B------:R-:W-:Y:S01]  /*5c80*/  F2FP.F16.F32.PACK_AB R12, RZ, R11 ;  /* 0x0000000bff0c723e */ /* 0x000fe200000000ff */
[----:B------:R-:W-:-:S05]  /*5c90*/  IMAD.X R11, R167, 0x1, R89, P4 ;  /* 0x00000001a70b7824 */ /* 0x000fca00020e0659 */
[----:B------:R0:W-:Y:S01]  /*5ca0*/  @P3 STG.E.U16 desc[UR36][R10.64+0x10], R12 ;  /* 0x0000100c0a003986 */ /* 0x0001e2000c101524 */
[----:B------:R-:W-:Y:S05]  /*5cb0*/  @!P2 BRA `(.L_x_173) ;  /* 0x000000000004a947 */ /* 0x000fea0003800000 */
[----:B------:R0:W5:Y:S02]  /*5cc0*/  LDG.E.LTC128B.U16 R168, desc[UR36][R8.64+0x12] ;  /* 0x0000122408a87981 */ /* 0x000164000c1e1520 */
.L_x_173:
[----:B------:R-:W-:Y:S05]  /*5cd0*/  BSYNC B1 ;  /* 0x0000000000017941 */ /* 0x000fea0003800000 */
.L_x_172:
[----:B0----5:R-:W-:Y:S01]  /*5ce0*/  HADD2.F32 R10, -RZ, R168.H0_H0 ;  /* 0x200000a8ff0a7230 */ /* 0x021fe20000004100 */
[----:B------:R-:W-:Y:S04]  /*5cf0*/  BSSY B1, `(.L_x_174) ;  /* 0x000000a000017945 */ /* 0x000fe80003800000 */
[----:B------:R-:W-:Y:S01]  /*5d00*/  FMUL R12, R10, R155 ;  /* 0x0000009b0a0c7220 */ /* 0x000fe20000400000 */
[----:B------:R-:W-:-:S03]  /*5d10*/  IADD3 R10, P3, P4, R169, R158, R95 ;  /* 0x0000009ea90a7210 */ /* 0x000fc60007c7e05f */
[----:B------:R-:W-:Y:S01]  /*5d20*/  FFMA R12, R31, R154, R12 ;  /* 0x0000009a1f0c7223 */ /* 0x000fe2000000000c */
[----:B------:R-:W-:Y:S02]  /*5d30*/  IADD3.X R11, R167, R159, R97, P3, P4 ;  /* 0x0000009fa70b7210 */ /* 0x000fe40001fe8461 */
[----:B------:R-:W-:Y:S02]  /*5d40*/  ISETP.GT.AND P3, PT, R0, 0x10, P0 ;  /* 0x000000100000780c */ /* 0x000fe40000764270 */
[----:B------:R-:W-:-:S05]  /*5d50*/  F2FP.F16.F32.PACK_AB R12, RZ, R12 ;  /* 0x0000000cff0c723e */ /* 0x000fca00000000ff */
[----:B------:R0:W-:Y:S06]  /*5d60*/  @P2 STG.E.U16 desc[UR36][R10.64+0x12], R12 ;  /* 0x0000120c0a002986 */ /* 0x0001ec000c101524 */
[----:B------:R-:W-:Y:S05]  /*5d70*/  @!P3 BRA `(.L_x_175) ;  /* 0x000000000004b947 */ /* 0x000fea0003800000 */
[----:B------:R0:W5:Y:S02]  /*5d80*/  LDG.E.LTC128B.U16 R168, desc[UR36][R4.64+0x20] ;  /* 0x0000202404a87981 */ /* 0x000164000c1e1520 */
.L_x_175:
[----:B------:R-:W-:Y:S05]  /*5d90*/  BSYNC B1 ;  /* 0x0000000000017941 */ /* 0x000fea0003800000 */
.L_x_174:
        /* <DEDUP_REMOVED lines=9> */
.L_x_177:
[----:B------:R-:W-:Y:S05]  /*5e30*/  BSYNC B1 ;  /* 0x0000000000017941 */ /* 0x000fea0003800000 */
.L_x_176:
[----:B-----5:R-:W-:Y:S01]  /*5e40*/  HADD2.F32 R12, -RZ, R168.H0_H0 ;  /* 0x200000a8ff0c7230 */ /* 0x020fe20000004100 */
        /* <DEDUP_REMOVED lines=8> */
.L_x_179:
[----:B------:R-:W-:Y:S05]  /*5ed0*/  BSYNC B1 ;  /* 0x0000000000017941 */ /* 0x000fea0003800000 */
.L_x_178:
        /* <DEDUP_REMOVED lines=9> */
.L_x_181:
[----:B------:R-:W-:Y:S05]  /*5f70*/  BSYNC B1 ;  /* 0x0000000000017941 */ /* 0x000fea0003800000 */
.L_x_180:
        /* <DEDUP_REMOVED lines=9> */
.L_x_183:
[----:B------:R-:W-:Y:S05]  /*6010*/  BSYNC B1 ;  /* 0x0000000000017941 */ /* 0x000fea0003800000 */
.L_x_182:
        /* <DEDUP_REMOVED lines=9> */
.L_x_185:
[----:B------:R-:W-:Y:S05]  /*60b0*/  BSYNC B1 ;  /* 0x0000000000017941 */ /* 0x000fea0003800000 */
.L_x_184:
        /* <DEDUP_REMOVED lines=9> */
.L_x_187:
[----:B------:R-:W-:Y:S05]  /*6150*/  BSYNC B1 ;  /* 0x0000000000017941 */ /* 0x000fea0003800000 */
.L_x_186:
        /* <DEDUP_REMOVED lines=9> */
.L_x_189:
[----:B------:R-:W-:Y:S05]  /*61f0*/  BSYNC B1 ;  /* 0x0000000000017941 */ /* 0x000fea0003800000 */
.L_x_188:
        /* <DEDUP_REMOVED lines=9> */
.L_x_191:
[----:B------:R-:W-:Y:S05]  /*6290*/  BSYNC B1 ;  /* 0x0000000000017941 */ /* 0x000fea0003800000 */
.L_x_190:
        /* <DEDUP_REMOVED lines=9> */
.L_x_193:
[----:B------:R-:W-:Y:S05]  /*6330*/  BSYNC B1 ;  /* 0x0000000000017941 */ /* 0x000fea0003800000 */
.L_x_192:
        /* <DEDUP_REMOVED lines=9> */
.L_x_195:
[----:B------:R-:W-:Y:S05]  /*63d0*/  BSYNC B1 ;  /* 0x0000000000017941 */ /* 0x000fea0003800000 */
.L_x_194:
        /* <DEDUP_REMOVED lines=9> */
.L_x_197:
[----:B------:R-:W-:Y:S05]  /*6470*/  BSYNC B1 ;  /* 0x0000000000017941 */ /* 0x000fea0003800000 */
.L_x_196:
        /* <DEDUP_REMOVED lines=9> */
.L_x_199:
[----:B------:R-:W-:Y:S05]  /*6510*/  BSYNC B1 ;  /* 0x0000000000017941 */ /* 0x000fea0003800000 */
.L_x_198:
        /* <DEDUP_REMOVED lines=9> */
.L_x_201:
[----:B------:R-:W-:Y:S05]  /*65b0*/  BSYNC B1 ;  /* 0x0000000000017941 */ /* 0x000fea0003800000 */
.L_x_200:
        /* <DEDUP_REMOVED lines=9> */
.L_x_203:
[----:B------:R-:W-:Y:S05]  /*6650*/  BSYNC B1 ;  /* 0x0000000000017941 */ /* 0x000fea0003800000 */
.L_x_202:
        /* <DEDUP_REMOVED lines=9> */
.L_x_205:
[----:B------:R-:W-:Y:S05]  /*66f0*/  BSYNC B1 ;  /* 0x0000000000017941 */ /* 0x000fea0003800000 */
.L_x_204:
        /* <DEDUP_REMOVED lines=9> */
.L_x_207:
[----:B------:R-:W-:Y:S05]  /*6790*/  BSYNC B1 ;  /* 0x0000000000017941 */ /* 0x000fea0003800000 */
.L_x_206:
        /* <DEDUP_REMOVED lines=9> */
.L_x_209:
[----:B------:R-:W-:Y:S05]  /*6830*/  BSYNC B1 ;  /* 0x0000000000017941 */ /* 0x000fea0003800000 */
.L_x_208:
        /* <DEDUP_REMOVED lines=9> */
.L_x_211:
[----:B------:R-:W-:Y:S05]  /*68d0*/  BSYNC B1 ;  /* 0x0000000000017941 */ /* 0x000fea0003800000 */
.L_x_210:
        /* <DEDUP_REMOVED lines=9> */
.L_x_213:
[----:B------:R-:W-:Y:S05]  /*6970*/  BSYNC B1 ;  /* 0x0000000000017941 */ /* 0x000fea0003800000 */
.L_x_212:
        /* <DEDUP_REMOVED lines=9> */
.L_x_215:
[----:B------:R-:W-:Y:S05]  /*6a10*/  BSYNC B1 ;  /* 0x0000000000017941 */ /* 0x000fea0003800000 */
.L_x_214:
        /* <DEDUP_REMOVED lines=9> */
.L_x_217:
[----:B------:R-:W-:Y:S05]  /*6ab0*/  BSYNC B1 ;  /* 0x0000000000017941 */ /* 0x000fea0003800000 */
.L_x_216:
        /* <DEDUP_REMOVED lines=9> */
.L_x_219:
[----:B------:R-:W-:Y:S05]  /*6b50*/  BSYNC B1 ;  /* 0x0000000000017941 */ /* 0x000fea0003800000 */
.L_x_218:
        /* <DEDUP_REMOVED lines=9> */
.L_x_221:
[----:B------:R-:W-:Y:S05]  /*6bf0*/  BSYNC B1 ;  /* 0x0000000000017941 */ /* 0x000fea0003800000 */
.L_x_220:
        /* <DEDUP_REMOVED lines=9> */
.L_x_223:
[----:B------:R-:W-:Y:S05]  /*6c90*/  BSYNC B1 ;  /* 0x0000000000017941 */ /* 0x000fea0003800000 */
.L_x_222:
        /* <DEDUP_REMOVED lines=9> */
.L_x_225:
[----:B------:R-:W-:Y:S05]  /*6d30*/  BSYNC B1 ;  /* 0x0000000000017941 */ /* 0x000fea0003800000 */
.L_x_224:
        /* <DEDUP_REMOVED lines=9> */
.L_x_227:
[----:B------:R-:W-:Y:S05]  /*6dd0*/  BSYNC B1 ;  /* 0x0000000000017941 */ /* 0x000fea0003800000 */
.L_x_226:
        /* <DEDUP_REMOVED lines=9> */
.L_x_229:
[----:B------:R-:W-:Y:S05]  /*6e70*/  BSYNC B1 ;  /* 0x0000000000017941 */ /* 0x000fea0003800000 */
.L_x_228:
        /* <DEDUP_REMOVED lines=9> */
.L_x_231:
[----:B------:R-:W-:Y:S05]  /*6f10*/  BSYNC B1 ;  /* 0x0000000000017941 */ /* 0x000fea0003800000 */
.L_x_230:
        /* <DEDUP_REMOVED lines=9> */
.L_x_233:
[----:B------:R-:W-:Y:S05]  /*6fb0*/  BSYNC B1 ;  /* 0x0000000000017941 */ /* 0x000fea0003800000 */
.L_x_232:
        /* <DEDUP_REMOVED lines=9> */
.L_x_235:
[----:B------:R-:W-:Y:S05]  /*7050*/  BSYNC B1 ;  /* 0x0000000000017941 */ /* 0x000fea0003800000 */
.L_x_234:
        /* <DEDUP_REMOVED lines=9> */
.L_x_237:
[----:B------:R-:W-:Y:S05]  /*70f0*/  BSYNC B1 ;  /* 0x0000000000017941 */ /* 0x000fea0003800000 */
.L_x_236:
        /* <DEDUP_REMOVED lines=9> */
.L_x_239:
[----:B------:R-:W-:Y:S05]  /*7190*/  BSYNC B1 ;  /* 0x0000000000017941 */ /* 0x000fea0003800000 */
.L_x_238:
        /* <DEDUP_REMOVED lines=9> */
.L_x_241:
[----:B------:R-:W-:Y:S05]  /*7230*/  BSYNC B1 ;  /* 0x0000000000017941 */ /* 0x000fea0003800000 */
.L_x_240:
        /* <DEDUP_REMOVED lines=9> */
.L_x_243:
[----:B------:R-:W-:Y:S05]  /*72d0*/  BSYNC B1 ;  /* 0x0000000000017941 */ /* 0x000fea0003800000 */
.L_x_242:
        /* <DEDUP_REMOVED lines=9> */
.L_x_245:
[----:B------:R-:W-:Y:S05]  /*7370*/  BSYNC B1 ;  /* 0x0000000000017941 */ /* 0x000fea0003800000 */
.L_x_244:
        /* <DEDUP_REMOVED lines=9> */
.L_x_247:
[----:B------:R-:W-:Y:S05]  /*7410*/  BSYNC B1 ;  /* 0x0000000000017941 */ /* 0x000fea0003800000 */
.L_x_246:
        /* <DEDUP_REMOVED lines=9> */
.L_x_249:
[----:B------:R-:W-:Y:S05]  /*74b0*/  BSYNC B1 ;  /* 0x0000000000017941 */ /* 0x000fea0003800000 */
.L_x_248:
        /* <DEDUP_REMOVED lines=9> */
.L_x_251:
[----:B------:R-:W-:Y:S05]  /*7550*/  BSYNC B1 ;  /* 0x0000000000017941 */ /* 0x000fea0003800000 */
.L_x_250:
        /* <DEDUP_REMOVED lines=9> */
.L_x_253:
[----:B------:R-:W-:Y:S05]  /*75f0*/  BSYNC B1 ;  /* 0x0000000000017941 */ /* 0x000fea0003800000 */
.L_x_252:
        /* <DEDUP_REMOVED lines=9> */
.L_x_255:
[----:B------:R-:W-:Y:S05]  /*7690*/  BSYNC B1 ;  /* 0x0000000000017941 */ /* 0x000fea0003800000 */
.L_x_254:
        /* <DEDUP_REMOVED lines=9> */
.L_x_257:
[----:B------:R-:W-:Y:S05]  /*7730*/  BSYNC B1 ;  /* 0x0000000000017941 */ /* 0x000fea0003800000 */
.L_x_256:
        /* <DEDUP_REMOVED lines=9> */
.L_x_259:
[----:B------:R-:W-:Y:S05]  /*77d0*/  BSYNC B1 ;  /* 0x0000000000017941 */ /* 0x000fea0003800000 */
.L_x_258:
        /* <DEDUP_REMOVED lines=9> */
.L_x_261:
[----:B------:R-:W-:Y:S05]  /*7870*/  BSYNC B1 ;  /* 0x0000000000017941 */ /* 0x000fea0003800000 */
.L_x_260:
        /* <DEDUP_REMOVED lines=9> */
.L_x_263:
[----:B------:R-:W-:Y:S05]  /*7910*/  BSYNC B1 ;  /* 0x0000000000017941 */ /* 0x000fea0003800000 */
.L_x_262:
        /* <DEDUP_REMOVED lines=9> */
.L_x_265:
[----:B------:R-:W-:Y:S05]  /*79b0*/  BSYNC B1 ;  /* 0x0000000000017941 */ /* 0x000fea0003800000 */
.L_x_264:
        /* <DEDUP_REMOVED lines=9> */
.L_x_267:
[----:B------:R-:W-:Y:S05]  /*7a50*/  BSYNC B1 ;  /* 0x0000000000017941 */ /* 0x000fea0003800000 */
.L_x_266:
        /* <DEDUP_REMOVED lines=9> */
.L_x_269:
[----:B------:R-:W-:Y:S05]  /*7af0*/  BSYNC B1 ;  /* 0x0000000000017941 */ /* 0x000fea0003800000 */
.L_x_268:
        /* <DEDUP_REMOVED lines=9> */
.L_x_271:
[----:B------:R-:W-:Y:S05]  /*7b90*/  BSYNC B1 ;  /* 0x0000000000017941 */ /* 0x000fea0003800000 */
.L_x_270:
        /* <DEDUP_REMOVED lines=9> */
.L_x_273:
[----:B------:R-:W-:Y:S05]  /*7c30*/  BSYNC B1 ;  /* 0x0000000000017941 */ /* 0x000fea0003800000 */
.L_x_272:
        /* <DEDUP_REMOVED lines=9> */
.L_x_275:
[----:B------:R-:W-:Y:S05]  /*7cd0*/  BSYNC B1 ;  /* 0x0000000000017941 */ /* 0x000fea0003800000 */
.L_x_274:
        /* <DEDUP_REMOVED lines=9> */
.L_x_277:
[----:B------:R-:W-:Y:S05]  /*7d70*/  BSYNC B1 ;  /* 0x0000000000017941 */ /* 0x000fea0003800000 */
.L_x_276:
        /* <DEDUP_REMOVED lines=9> */
.L_x_279:
[----:B------:R-:W-:Y:S05]  /*7e10*/  BSYNC B1 ;  /* 0x0000000000017941 */ /* 0x000fea0003800000 */
.L_x_278:
        /* <DEDUP_REMOVED lines=9> */
.L_x_281:
[----:B------:R-:W-:Y:S05]  /*7eb0*/  BSYNC B1 ;  /* 0x0000000000017941 */ /* 0x000fea0003800000 */
.L_x_280:
[----:B01---5:R-:W-:Y:S01]  /*7ec0*/  HADD2.F32 R4, -RZ, R168.H0_H0 ;  /* 0x200000a8ff047230 */ /* 0x023fe20000004100 */
        /* <DEDUP_REMOVED lines=8> */
.L_x_283:
[----:B------:R-:W-:Y:S05]  /*7f50*/  BSYNC B1 ;  /* 0x0000000000017941 */ /* 0x000fea0003800000 */
.L_x_282:
[----:B0----5:R-:W-:Y:S01]  /*7f60*/  HADD2.F32 R4, -RZ, R168.H0_H0 ;  /* 0x200000a8ff047230 */ /* 0x021fe20000004100 */
        /* <DEDUP_REMOVED lines=11> */
.L_x_285:
[----:B------:R-:W-:Y:S05]  /*8020*/  BSYNC B1 ;  /* 0x0000000000017941 */ /* 0x000fea0003800000 */
.L_x_284:
[----:B------:R-:W-:Y:S05]  /*8030*/  @!P1 BRA `(.L_x_286) ;  /* 0x00000024003c9947 */ /* 0x000fea0003800000 */
[----:B-----5:R-:W-:-:S05]  /*8040*/  HADD2.F32 R168, -RZ, R168.H0_H0 ;  /* 0x200000a8ffa87230 */ /* 0x020fca0000004100 */
[----:B------:R-:W-:-:S04]  /*8050*/  FMUL R168, R168, R155 ;  /* 0x0000009ba8a87220 */ /* 0x000fc80000400000 */
[----:B------:R-:W-:-:S05]  /*8060*/  FFMA R168, R87, R154, R168 ;  /* 0x0000009a57a87223 */ /* 0x000fca00000000a8 */
[----:B------:R-:W-:-:S05]  /*8070*/  F2FP.F16.F32.PACK_AB R168, RZ, R168 ;  /* 0x000000a8ffa8723e */ /* 0x000fca00000000ff */
[----:B------:R0:W-:Y:S01]  /*8080*/  STG.E.U16 desc[UR36][R10.64+0xf2], R168 ;  /* 0x0000f2a80a007986 */ /* 0x0001e2000c101524 */
[----:B------:R-:W-:Y:S05]  /*8090*/  BRA `(.L_x_286) ;  /* 0x0000002400247947 */ /* 0x000fea0003800000 */
.L_x_35:
[----:B------:R-:W-:Y:S01]  /*80a0*/  ULDC.64 UR4, c[0x0][0x5c0] ;  /* 0x0001700000047ab9 */ /* 0x000fe20000000a00 */
[----:B------:R-:W-:Y:S01]  /*80b0*/  ISETP.GT.AND P4, PT, R0, 0x1, P2 ;  /* 0x000000010000780c */ /* 0x000fe20001784270 */
[-C--:B------:R-:W-:Y:S01]  /*80c0*/  FMUL R88, R88, R154.reuse ;  /* 0x0000009a58587220 */ /* 0x080fe20000400000 */
[----:B------:R-:W-:Y:S01]  /*80d0*/  LEA R6, P1, R166, UR4, 0x1 ;  /* 0x00000004a6067c11 */ /* 0x000fe2000f8208ff */
[-C--:B------:R-:W-:Y:S01]  /*80e0*/  FMUL R89, R89, R154.reuse ;  /* 0x0000009a59597220 */ /* 0x080fe20000400000 */
[----:B------:R-:W-:Y:S02]  /*80f0*/  IMAD.SHL.U32 R11, R4, 0x10, RZ ;  /* 0x00000010040b7824 */ /* 0x000fe400078e00ff */
[-C--:B------:R-:W-:Y:S01]  /*8100*/  FMUL R90, R90, R154.reuse ;  /* 0x0000009a5a5a7220 */ /* 0x080fe20000400000 */
[----:B------:R-:W-:Y:S01]  /*8110*/  LEA.HI.X R7, R166, UR5, R171, 0x1, P1 ;  /* 0x00000005a6077c11 */ /* 0x000fe200088f0cab */
[----:B------:R-:W-:Y:S01]  /*8120*/  FMUL R91, R91, R154 ;  /* 0x0000009a5b5b7220 */ /* 0x000fe20000400000 */
[----:B------:R-:W-:Y:S01]  /*8130*/  F2FP.F16.F32.PACK_AB R88, RZ, R88 ;  /* 0x00000058ff58723e */ /* 0x000fe200000000ff */
[-C--:B------:R-:W-:Y:S01]  /*8140*/  FMUL R92, R92, R154.reuse ;  /* 0x0000009a5c5c7220 */ /* 0x080fe20000400000 */
[----:B------:R-:W-:Y:S01]  /*8150*/  ISETP.GT.AND P1, PT, R157, 0x8, PT ;  /* 0x000000089d00780c */ /* 0x000fe20003f24270 */
[-C--:B------:R-:W-:Y:S01]  /*8160*/  FMUL R93, R93, R154.reuse ;  /* 0x0000009a5d5d7220 */ /* 0x080fe20000400000 */
[----:B------:R-:W-:Y:S01]  /*8170*/  F2FP.F16.F32.PACK_AB R89, RZ, R89 ;  /* 0x00000059ff59723e */ /* 0x000fe200000000ff */
[----:B------:R-:W-:Y:S01]  /*8180*/  @P0 STG.E.U16 desc[UR36][R6.64], R88 ;  /* 0x0000005806000986 */ /* 0x000fe2000c101524 */
[----:B------:R-:W-:Y:S01]  /*8190*/  ISETP.GT.AND P3, PT, R0, RZ, P1 ;  /* 0x000000ff0000720c */ /* 0x000fe20000f64270 */
[-C--:B------:R-:W-:Y:S01]  /*81a0*/  FMUL R94, R94, R154.reuse ;  /* 0x0000009a5e5e7220 */ /* 0x080fe20000400000 */
[----:B------:R-:W-:Y:S01]  /*81b0*/  ISETP.GT.AND P0, PT, R0, 0x1, P1 ;  /* 0x000000010000780c */ /* 0x000fe20000f04270 */
[----:B------:R-:W-:Y:S01]  /*81c0*/  @P4 STG.E.U16 desc[UR36][R6.64+0x2], R89 ;  /* 0x0000025906004986 */ /* 0x000fe2000c101524 */
[--C-:B------:R-:W-:Y:S01]  /*81d0*/  SHF.L.U64.HI R9, R4, 0x4, R5.reuse ;  /* 0x0000000404097819 */ /* 0x100fe20000010205 */
[----:B------:R-:W-:Y:S01]  /*81e0*/  FMUL R95, R95, R154 ;  /* 0x0000009a5f5f7220 */ /* 0x000fe20000400000 */
[----:B------:R-:W-:Y:S01]  /*81f0*/  IADD3 R12, P4, R11, R6, RZ ;  /* 0x000000060b0c7210 */ /* 0x000fe20007f9e0ff */
[----:B------:R-:W-:Y:S01]  /*8200*/  FMUL R96, R96, R154 ;  /* 0x0000009a60607220 */ /* 0x000fe20000400000 */
[----:B------:R-:W-:Y:S01]  /*8210*/  F2FP.F16.F32.PACK_AB R90, RZ, R90 ;  /* 0x0000005aff5a723e */ /* 0x000fe200000000ff */
[-C--:B------:R-:W-:Y:S01]  /*8220*/  FMUL R97, R97, R154.reuse ;  /* 0x0000009a61617220 */ /* 0x080fe20000400000 */
[----:B------:R-:W-:Y:S01]  /*8230*/  IADD3.X R13, R9, R7, RZ, P4, !PT ;  /* 0x00000007090d7210 */ /* 0x000fe200027fe4ff */
[-C--:B------:R-:W-:Y:S01]  /*8240*/  FMUL R98, R98, R154.reuse ;  /* 0x0000009a62627220 */ /* 0x080fe20000400000 */
[----:B------:R-:W-:Y:S01]  /*8250*/  F2FP.F16.F32.PACK_AB R91, RZ, R91 ;  /* 0x0000005bff5b723e */ /* 0x000fe200000000ff */
[-C--:B------:R-:W-:Y:S01]  /*8260*/  FMUL R99, R99, R154.reuse ;  /* 0x0000009a63637220 */ /* 0x080fe20000400000 */
[C---:B------:R-:W-:Y:S01]  /*8270*/  ISETP.GT.AND P4, PT, R0.reuse, 0x9, P2 ;  /* 0x000000090000780c */ /* 0x040fe20001784270 */
[----:B------:R-:W-:Y:S01]  /*8280*/  @P3 STG.E.U16 desc[UR36][R12.64], R90 ;  /* 0x0000005a0c003986 */ /* 0x000fe2000c101524 */
[----:B------:R-:W-:Y:S01]  /*8290*/  ISETP.GT.AND P3, PT, R0, 0x8, P2 ;  /* 0x000000080000780c */ /* 0x000fe20001764270 */
[----:B------:R-:W-:Y:S01]  /*82a0*/  FMUL R100, R100, R154 ;  /* 0x0000009a64647220 */ /* 0x000fe20000400000 */
[----:B------:R-:W-:Y:S01]  /*82b0*/  F2FP.F16.F32.PACK_AB R92, RZ, R92 ;  /* 0x0000005cff5c723e */ /* 0x000fe200000000ff */
[----:B------:R-:W-:Y:S01]  /*82c0*/  @P0 STG.E.U16 desc[UR36][R12.64+0x2], R91 ;  /* 0x0000025b0c000986 */ /* 0x000fe2000c101524 */
[----:B------:R-:W-:Y:S01]  /*82d0*/  ISETP.GT.AND P0, PT, R0, 0x8, P1 ;  /* 0x000000080000780c */ /* 0x000fe20000f04270 */
[-C--:B------:R-:W-:Y:S01]  /*82e0*/  FMUL R101, R101, R154.reuse ;  /* 0x0000009a65657220 */ /* 0x080fe20000400000 */
[----:B------:R-:W-:Y:S01]  /*82f0*/  F2FP.F16.F32.PACK_AB R93, RZ, R93 ;  /* 0x0000005dff5d723e */ /* 0x000fe200000000ff */
[----:B------:R-:W-:Y:S01]  /*8300*/  FMUL R102, R102, R154 ;  /* 0x0000009a66667220 */ /* 0x000fe20000400000 */
[----:B------:R-:W-:Y:S01]  /*8310*/  F2FP.F16.F32.PACK_AB R94, RZ, R94 ;  /* 0x0000005eff5e723e */ /* 0x000fe200000000ff */
[-C--:B------:R-:W-:Y:S01]  /*8320*/  FMUL R103, R103, R154.reuse ;  /* 0x0000009a67677220 */ /* 0x080fe20000400000 */
[----:B------:R-:W-:Y:S01]  /*8330*/  F2FP.F16.F32.PACK_AB R95, RZ, R95 ;  /* 0x0000005fff5f723e */ /* 0x000fe200000000ff */
[----:B------:R-:W-:Y:S01]  /*8340*/  FMUL R104, R104, R154 ;  /* 0x0000009a68687220 */ /* 0x000fe20000400000 */
[----:B------:R-:W-:Y:S01]  /*8350*/  F2FP.F16.F32.PACK_AB R96, RZ, R96 ;  /* 0x00000060ff60723e */ /* 0x000fe200000000ff */
[----:B------:R-:W-:Y:S01]  /*8360*/  @P3 STG.E.U16 desc[UR36][R6.64+0x10], R92 ;  /* 0x0000105c06003986 */ /* 0x000fe2000c101524 */
[C---:B------:R-:W-:Y:S01]  /*8370*/  ISETP.GT.AND P3, PT, R0.reuse, 0x9, P1 ;  /* 0x000000090000780c */ /* 0x040fe20000f64270 */
[-C--:B------:R-:W-:Y:S01]  /*8380*/  FMUL R105, R105, R154.reuse ;  /* 0x0000009a69697220 */ /* 0x080fe20000400000 */
[----:B------:R-:W-:Y:S01]  /*8390*/  F2FP.F16.F32.PACK_AB R97, RZ, R97 ;  /* 0x00000061ff61723e */ /* 0x000fe200000000ff */
        /* <DEDUP_REMOVED lines=160> */
[----:B------:R-:W-:Y:S01]  /*8da0*/  FMUL R151, R151, R154 ;  /* 0x0000009a97977220 */ /* 0x000fe20000400000 */
[----:B------:R-:W-:Y:S01]  /*8db0*/  F2FP.F16.F32.PACK_AB R143, RZ, R143 ;  /* 0x0000008fff8f723e */ /* 0x000fe200000000ff */
[----:B------:R-:W-:Y:S01]  /*8dc0*/  IMAD.SHL.U32 R15, R4, 0x100, RZ ;  /* 0x00000100040f7824 */ /* 0x000fe200078e00ff */
[----:B------:R-:W-:Y:S01]  /*8dd0*/  F2FP.F16.F32.PACK_AB R144, RZ, R144 ;  /* 0x00000090ff90723e */ /* 0x000fe200000000ff */
[----:B------:R-:W-:Y:S01]  /*8de0*/  @P3 STG.E.U16 desc[UR36][R6.64+0xa0], R128 ;  /* 0x0000a08006003986 */ /* 0x000fe2000c101524 */
[----:B------:R-:W-:Y:S01]  /*8df0*/  ISETP.GT.AND P3, PT, R0, 0x51, P1 ;  /* 0x000000510000780c */ /* 0x000fe20000f64270 */
[-C--:B------:R-:W-:Y:S01]  /*8e00*/  FMUL R24, R24, R154.reuse ;  /* 0x0000009a18187220 */ /* 0x080fe20000400000 */
[----:B------:R-:W-:Y:S01]  /*8e10*/  F2FP.F16.F32.PACK_AB R145, RZ, R145 ;  /* 0x00000091ff91723e */ /* 0x000fe200000000ff */
[----:B------:R-:W-:Y:S01]  /*8e20*/  @P4 STG.E.U16 desc[UR36][R6.64+0xa2], R129 ;  /* 0x0000a28106004986 */ /* 0x000fe2000c101524 */
[C---:B------:R-:W-:Y:S01]  /*8e30*/  ISETP.GT.AND P4, PT, R0.reuse, 0x58, P2 ;  /* 0x000000580000780c */ /* 0x040fe20001784270 */
        /* <DEDUP_REMOVED lines=20> */
[-C--:B------:R-:W-:Y:S01]  /*8f80*/  FMUL R31, R31, R154.reuse ;  /* 0x0000009a1f1f7220 */ /* 0x080fe20000400000 */
[----:B------:R-:W-:Y:S01]  /*8f90*/  SHF.L.U64.HI R5, R4, 0x8, R5 ;  /* 0x0000000804057819 */ /* 0x000fe20000010205 */
[----:B------:R-:W-:Y:S01]  /*8fa0*/  @P3 STG.E.U16 desc[UR36][R12.64+0xb0], R134 ;  /* 0x0000b0860c003986 */ /* 0x000fe2000c101524 */
[----:B------:R-:W-:Y:S01]  /*8fb0*/  ISETP.GT.AND P3, PT, R0, 0x61, P2 ;  /* 0x000000610000780c */ /* 0x000fe20001764270 */
        /* <DEDUP_REMOVED lines=10> */
[-C--:B------:R-:W-:Y:S01]  /*9060*/  FMUL R35, R35, R154.reuse ;  /* 0x0000009a23237220 */ /* 0x080fe20000400000 */
[----:B------:R-:W-:Y:S01]  /*9070*/  F2FP.F16.F32.PACK_AB R27, RZ, R27 ;  /* 0x0000001bff1b723e */ /* 0x000fe200000000ff */
        /* <DEDUP_REMOVED lines=30> */
[-C--:B------:R-:W-:Y:S01]  /*9260*/  FMUL R44, R44, R154.reuse ;  /* 0x0000009a2c2c7220 */ /* 0x080fe20000400000 */
[C---:B------:R-:W-:Y:S01]  /*9270*/  ISETP.GT.AND P2, PT, R0.reuse, 0x79, P2 ;  /* 0x000000790000780c */ /* 0x040fe20001744270 */
        /* <DEDUP_REMOVED lines=15> */
[----:B------:R-:W-:Y:S01]  /*9370*/  F2FP.F16.F32.PACK_AB R40, RZ, R40 ;  /* 0x00000028ff28723e */ /* 0x000fe200000000ff */
[----:B------:R-:W-:Y:S01]  /*9380*/  FMUL R50, R50, R154 ;  /* 0x0000009a32327220 */ /* 0x000fe20000400000 */
[----:B------:R-:W-:Y:S01]  /*9390*/  F2FP.F16.F32.PACK_AB R42, RZ, R42 ;  /* 0x0000002aff2a723e */ /* 0x000fe200000000ff */
[----:B------:R-:W-:Y:S01]  /*93a0*/  @P0 STG.E.U16 desc[UR36][R12.64+0xe2], R147 ;  /* 0x0000e2930c000986 */ /* 0x000fe2000c101524 */
[C---:B------:R-:W-:Y:S01]  /*93b0*/  ISETP.GT.AND P0, PT, R0.reuse, 0x78, P1 ;  /* 0x000000780000780c */ /* 0x040fe20000f04270 */
[----:B------:R-:W-:Y:S01]  /*93c0*/  FMUL R51, R51, R154 ;  /* 0x0000009a33337220 */ /* 0x000fe20000400000 */
[----:B------:R-:W-:Y:S01]  /*93d0*/  ISETP.GT.AND P1, PT, R0, 0x79, P1 ;  /* 0x000000790000780c */ /* 0x000fe20000f24270 */
[----:B------:R-:W-:Y:S01]  /*93e0*/  @P3 STG.E.U16 desc[UR36][R6.64+0xf0], R148 ;  /* 0x0000f09406003986 */ /* 0x000fe2000c101524 */
[----:B------:R-:W-:Y:S01]  /*93f0*/  IADD3 R14, P3, P4, R11, R6, R15 ;  /* 0x000000060b0e7210 */ /* 0x000fe20007c7e00f */
[----:B------:R-:W-:Y:S01]  /*9400*/  FMUL R52, R52, R154 ;  /* 0x0000009a34347220 */ /* 0x000fe20000400000 */
[----:B------:R-:W-:Y:S01]  /*9410*/  F2FP.F16.F32.PACK_AB R43, RZ, R43 ;  /* 0x0000002bff2b723e */ /* 0x000fe200000000ff */
[----:B------:R0:W-:Y:S01]  /*9420*/  @P2 STG.E.U16 desc[UR36][R6.64+0xf2], R149 ;  /* 0x0000f29506002986 */ /* 0x0001e2000c101524 */
[----:B------:R-:W-:Y:S01]  /*9430*/  IADD3 R4, P2, R15, R6, RZ ;  /* 0x000000060f047210 */ /* 0x000fe20007f5e0ff */
[-C--:B------:R-:W-:Y:S01]  /*9440*/  FMUL R53, R53, R154.reuse ;  /* 0x0000009a35357220 */ /* 0x080fe20000400000 */
[----:B------:R-:W-:Y:S01]  /*9450*/  IADD3.X R15, R9, R7, R5, P3, P4 ;  /* 0x00000007090f7210 */ /* 0x000fe20001fe8405 */
[-C--:B------:R-:W-:Y:S01]  /*9460*/  FMUL R54, R54, R154.reuse ;  /* 0x0000009a36367220 */ /* 0x080fe20000400000 */
[C---:B------:R-:W-:Y:S01]  /*9470*/  ISETP.GT.AND P3, PT, R157.reuse, 0x88, PT ;  /* 0x000000889d00780c */ /* 0x040fe20003f64270 */
[----:B------:R-:W-:Y:S01]  /*9480*/  @P0 STG.E.U16 desc[UR36][R12.64+0xf0], R150 ;  /* 0x0000f0960c000986 */ /* 0x000fe2000c101524 */
[----:B------:R-:W-:Y:S01]  /*9490*/  ISETP.GT.AND P0, PT, R157, 0x80, PT ;  /* 0x000000809d00780c */ /* 0x000fe20003f04270 */
[----:B------:R-:W-:Y:S01]  /*94a0*/  IMAD.X R5, R5, 0x1, R7, P2 ;  /* 0x0000000105057824 */ /* 0x000fe200010e0607 */
[C---:B------:R-:W-:Y:S01]  /*94b0*/  ISETP.GT.AND P2, PT, R0.reuse, RZ, P3 ;  /* 0x000000ff0000720c */ /* 0x040fe20001f44270 */
[----:B------:R-:W-:Y:S01]  /*94c0*/  @P1 STG.E.U16 desc[UR36][R12.64+0xf2], R151 ;  /* 0x0000f2970c001986 */ /* 0x000fe2000c101524 */
[C---:B------:R-:W-:Y:S01]  /*94d0*/  ISETP.GT.AND P1, PT, R0.reuse, RZ, P0 ;  /* 0x000000ff0000720c */ /* 0x040fe20000724270 */
[-C--:B------:R-:W-:Y:S01]  /*94e0*/  FMUL R55, R55, R154.reuse ;  /* 0x0000009a37377220 */ /* 0x080fe20000400000 */
[----:B------:R-:W-:Y:S01]  /*94f0*/  ISETP.GT.AND P4, PT, R0, 0x1, P0 ;  /* 0x000000010000780c */ /* 0x000fe20000784270 */
[----:B------:R-:W-:Y:S01]  /*9500*/  FMUL R56, R56, R154 ;  /* 0x0000009a38387220 */ /* 0x000fe20000400000 */
[----:B------:R-:W-:Y:S01]  /*9510*/  F2FP.F16.F32.PACK_AB R44, RZ, R44 ;  /* 0x0000002cff2c723e */ /* 0x000fe200000000ff */
        /* <DEDUP_REMOVED lines=9> */
[----:B0-----:R-:W-:Y:S01]  /*95b0*/  IADD3 R6, P1, R11, R4, RZ ;  /* 0x000000040b067210 */ /* 0x001fe20007f3e0ff */
[-C--:B------:R-:W-:Y:S01]  /*95c0*/  FMUL R61, R61, R154.reuse ;  /* 0x0000009a3d3d7220 */ /* 0x080fe20000400000 */
[----:B------:R-:W-:Y:S01]  /*95d0*/  F2FP.F16.F32.PACK_AB R49, RZ, R49 ;  /* 0x00000031ff31723e */ /* 0x000fe200000000ff */
[----:B------:R-:W-:Y:S01]  /*95e0*/  @P4 STG.E.U16 desc[UR36][R4.64+0x2], R25 ;  /* 0x0000021904004986 */ /* 0x000fe2000c101524 */
[C---:B------:R-:W-:Y:S01]  /*95f0*/  ISETP.GT.AND P4, PT, R0.reuse, 0x1, P3 ;  /* 0x000000010000780c */ /* 0x040fe20001f84270 */
[--C-:B------:R-:W-:Y:S01]  /*9600*/  IMAD.X R7, R9, 0x1, R5.reuse, P1 ;  /* 0x0000000109077824 */ /* 0x100fe200008e0605 */
[----:B------:R-:W-:Y:S01]  /*9610*/  ISETP.GT.AND P1, PT, R0, 0x8, P0 ;  /* 0x000000080000780c */ /* 0x000fe20000724270 */
[----:B------:R-:W-:Y:S01]  /*9620*/  FMUL R62, R62, R154 ;  /* 0x0000009a3e3e7220 */ /* 0x000fe20000400000 */
[----:B------:R-:W-:Y:S01]  /*9630*/  F2FP.F16.F32.PACK_AB R50, RZ, R50 ;  /* 0x00000032ff32723e */ /* 0x000fe200000000ff */
[-C--:B------:R-:W-:Y:S01]  /*9640*/  FMUL R63, R63, R154.reuse ;  /* 0x0000009a3f3f7220 */ /* 0x080fe20000400000 */
[----:B------:R-:W-:Y:S01]  /*9650*/  @P2 STG.E.U16 desc[UR36][R6.64], R26 ;  /* 0x0000001a06002986 */ /* 0x000fe2000c101524 */
[----:B------:R-:W-:Y:S01]  /*9660*/  ISETP.GT.AND P2, PT, R0, 0x9, P0 ;  /* 0x000000090000780c */ /* 0x000fe20000744270 */
[-C--:B------:R-:W-:Y:S01]  /*9670*/  FMUL R64, R64, R154.reuse ;  /* 0x0000009a40407220 */ /* 0x080fe20000400000 */
[----:B------:R-:W-:Y:S01]  /*9680*/  F2FP.F16.F32.PACK_AB R51, RZ, R51 ;  /* 0x00000033ff33723e */ /* 0x000fe200000000ff */
[----:B------:R-:W-:Y:S01]  /*9690*/  FMUL R65, R65, R154 ;  /* 0x0000009a41417220 */ /* 0x000fe20000400000 */
[----:B------:R-:W-:Y:S01]  /*96a0*/  F2FP.F16.F32.PACK_AB R52, RZ, R52 ;  /* 0x00000034ff34723e */ /* 0x000fe200000000ff */
[----:B------:R-:W-:Y:S01]  /*96b0*/  FMUL R66, R66, R154 ;  /* 0x0000009a42427220 */ /* 0x000fe20000400000 */
[----:B------:R0:W-:Y:S01]  /*96c0*/  @P4 STG.E.U16 desc[UR36][R6.64+0x2], R27 ;  /* 0x0000021b06004986 */ /* 0x0001e2000c101524 */
[----:B------:R-:W-:Y:S01]  /*96d0*/  IADD3 R8, P4, R11, R4, RZ ;  /* 0x000000040b087210 */ /* 0x000fe20007f9e0ff */
[-C--:B------:R-:W-:Y:S01]  /*96e0*/  FMUL R67, R67, R154.reuse ;  /* 0x0000009a43437220 */ /* 0x080fe20000400000 */
[----:B------:R-:W-:Y:S01]  /*96f0*/  F2FP.F16.F32.PACK_AB R53, RZ, R53 ;  /* 0x00000035ff35723e */ /* 0x000fe200000000ff */
[----:B------:R-:W-:Y:S01]  /*9700*/  @P1 STG.E.U16 desc[UR36][R4.64+0x10], R28 ;  /* 0x0000101c04001986 */ /* 0x000fe2000c101524 */
[C---:B------:R-:W-:Y:S01]  /*9710*/  ISETP.GT.AND P1, PT, R0.reuse, 0x8, P3 ;  /* 0x000000080000780c */ /* 0x040fe20001f24270 */
[----:B------:R-:W-:Y:S01]  /*9720*/  IMAD.X R9, R9, 0x1, R5, P4 ;  /* 0x0000000109097824 */ /* 0x000fe200020e0605 */
[C---:B------:R-:W-:Y:S01]  /*9730*/  ISETP.GT.AND P4, PT, R0.reuse, 0x9, P3 ;  /* 0x000000090000780c */ /* 0x040fe20001f84270 */
[----:B------:R-:W-:Y:S01]  /*9740*/  @P2 STG.E.U16 desc[UR36][R4.64+0x12], R29 ;  /* 0x0000121d04002986 */ /* 0x000fe2000c101524 */
        /* <DEDUP_REMOVED lines=27> */
[--C-:B0-----:R-:W-:Y:S01]  /*9900*/  @P4 IMAD.MOV.U32 R6, RZ, RZ, R14.reuse ;  /* 0x000000ffff064224 */ /* 0x101fe200078e000e */
[----:B------:R-:W-:Y:S01]  /*9910*/  F2FP.F16.F32.PACK_AB R63, RZ, R63 ;  /* 0x0000003fff3f723e */ /* 0x000fe200000000ff */
[----:B------:R-:W-:Y:S01]  /*9920*/  @P4 IMAD.MOV.U32 R7, RZ, RZ, R15 ;  /* 0x000000ffff074224 */ /* 0x000fe200078e000f */
[----:B------:R-:W-:Y:S01]  /*9930*/  F2FP.F16.F32.PACK_AB R64, RZ, R64 ;  /* 0x00000040ff40723e */ /* 0x000fe200000000ff */
[-C--:B------:R-:W-:Y:S01]  /*9940*/  FMUL R77, R77, R154.reuse ;  /* 0x0000009a4d4d7220 */ /* 0x080fe20000400000 */
[----:B------:R-:W-:Y:S01]  /*9950*/  F2FP.F16.F32.PACK_AB R65, RZ, R65 ;  /* 0x00000041ff41723e */ /* 0x000fe200000000ff */
[-C--:B------:R-:W-:Y:S01]  /*9960*/  FMUL R78, R78, R154.reuse ;  /* 0x0000009a4e4e7220 */ /* 0x080fe20000400000 */
[----:B------:R0:W-:Y:S01]  /*9970*/  @P4 STG.E.U16 desc[UR36][R6.64+0x20], R34 ;  /* 0x0000202206004986 */ /* 0x0001e2000c101524 */
[----:B------:R-:W-:Y:S01]  /*9980*/  ISETP.GT.AND P4, PT, R0, 0x19, P0 ;  /* 0x000000190000780c */ /* 0x000fe20000784270 */
[----:B------:R-:W-:Y:S01]  /*9990*/  FMUL R79, R79, R154 ;  /* 0x0000009a4f4f7220 */ /* 0x000fe20000400000 */
[----:B------:R-:W-:Y:S01]  /*99a0*/  F2FP.F16.F32.PACK_AB R66, RZ, R66 ;  /* 0x00000042ff42723e */ /* 0x000fe200000000ff */
[-C--:B------:R-:W-:Y:S01]  /*99b0*/  FMUL R80, R80, R154.reuse ;  /* 0x0000009a50507220 */ /* 0x080fe20000400000 */
[----:B------:R-:W-:Y:S01]  /*99c0*/  F2FP.F16.F32.PACK_AB R67, RZ, R67 ;  /* 0x00000043ff43723e */ /* 0x000fe200000000ff */
[-C--:B------:R-:W-:Y:S01]  /*99d0*/  FMUL R81, R81, R154.reuse ;  /* 0x0000009a51517220 */ /* 0x080fe20000400000 */
[----:B------:R-:W-:Y:S01]  /*99e0*/  F2FP.F16.F32.PACK_AB R69, RZ, R69 ;  /* 0x00000045ff45723e */ /* 0x000fe200000000ff */
[----:B------:R-:W-:Y:S01]  /*99f0*/  FMUL R82, R82, R154 ;  /* 0x0000009a52527220 */ /* 0x000fe20000400000 */
[----:B------:R-:W-:Y:S01]  /*9a00*/  F2FP.F16.F32.PACK_AB R68, RZ, R68 ;  /* 0x00000044ff44723e */ /* 0x000fe200000000ff */
[----:B------:R-:W-:Y:S01]  /*9a10*/  FMUL R83, R83, R154 ;  /* 0x0000009a53537220 */ /* 0x000fe20000400000 */
[----:B------:R-:W-:Y:S01]  /*9a20*/  F2FP.F16.F32.PACK_AB R70, RZ, R70 ;  /* 0x00000046ff46723e */ /* 0x000fe200000000ff */
[----:B0-----:R-:W-:Y:S01]  /*9a30*/  @P2 IMAD.MOV.U32 R6, RZ, RZ, R14 ;  /* 0x000000ffff062224 */ /* 0x001fe200078e000e */
[----:B------:R-:W-:Y:S01]  /*9a40*/  @P2 MOV R7, R15 ;  /* 0x0000000f00072202 */ /* 0x000fe20000000f00 */
[-C--:B------:R-:W-:Y:S01]  /*9a50*/  FMUL R84, R84, R154.reuse ;  /* 0x0000009a54547220 */ /* 0x080fe20000400000 */
[----:B------:R-:W-:Y:S01]  /*9a60*/  F2FP.F16.F32.PACK_AB R71, RZ, R71 ;  /* 0x00000047ff47723e */ /* 0x000fe200000000ff */
[----:B------:R-:W-:Y:S01]  /*9a70*/  FMUL R85, R85, R154 ;  /* 0x0000009a55557220 */ /* 0x000fe20000400000 */
[----:B------:R-:W-:Y:S01]  /*9a80*/  F2FP.F16.F32.PACK_AB R72, RZ, R72 ;  /* 0x00000048ff48723e */ /* 0x000fe200000000ff */
[----:B------:R0:W-:Y:S01]  /*9a90*/  @P2 STG.E.U16 desc[UR36][R6.64+0x22], R35 ;  /* 0x0000222306002986 */ /* 0x0001e2000c101524 */
        /* <DEDUP_REMOVED lines=8> */
[----:B------:R-:W-:-:S02]  /*9b20*/  ISETP.GT.AND P4, PT, R0, 0x20, P0 ;  /* 0x000000200000780c */ /* 0x000fc40000784270 */
[----:B------:R-:W-:Y:S02]  /*9b30*/  F2FP.F16.F32.PACK_AB R75, RZ, R75 ;  /* 0x0000004bff4b723e */ /* 0x000fe400000000ff */
[----:B------:R-:W-:Y:S01]  /*9b40*/  F2FP.F16.F32.PACK_AB R76, RZ, R76 ;  /* 0x0000004cff4c723e */ /* 0x000fe200000000ff */
[----:B0-----:R-:W-:Y:S01]  /*9b50*/  @P2 IMAD.MOV.U32 R6, RZ, RZ, R14 ;  /* 0x000000ffff062224 */ /* 0x001fe200078e000e */
[----:B------:R-:W-:Y:S01]  /*9b60*/  F2FP.F16.F32.PACK_AB R77, RZ, R77 ;  /* 0x0000004dff4d723e */ /* 0x000fe200000000ff */
[----:B------:R-:W-:Y:S01]  /*9b70*/  @P2 IMAD.MOV.U32 R7, RZ, RZ, R15 ;  /* 0x000000ffff072224 */ /* 0x000fe200078e000f */
[----:B------:R-:W-:Y:S02]  /*9b80*/  F2FP.F16.F32.PACK_AB R78, RZ, R78 ;  /* 0x0000004eff4e723e */ /* 0x000fe400000000ff */
[----:B------:R-:W-:Y:S02]  /*9b90*/  F2FP.F16.F32.PACK_AB R79, RZ, R79 ;  /* 0x0000004fff4f723e */ /* 0x000fe400000000ff */
[----:B------:R0:W-:Y:S01]  /*9ba0*/  @P2 STG.E.U16 desc[UR36][R6.64+0x30], R38 ;  /* 0x0000302606002986 */ /* 0x0001e2000c101524 */
[----:B------:R-:W-:-:S02]  /*9bb0*/  ISETP.GT.AND P2, PT, R0, 0x21, P0 ;  /* 0x000000210000780c */ /* 0x000fc40000744270 */
[----:B------:R-:W-:Y:S02]  /*9bc0*/  F2FP.F16.F32.PACK_AB R80, RZ, R80 ;  /* 0x00000050ff50723e */ /* 0x000fe400000000ff */
[----:B------:R-:W-:Y:S02]  /*9bd0*/  F2FP.F16.F32.PACK_AB R81, RZ, R81 ;  /* 0x00000051ff51723e */ /* 0x000fe400000000ff */
[----:B------:R-:W-:Y:S02]  /*9be0*/  F2FP.F16.F32.PACK_AB R82, RZ, R82 ;  /* 0x00000052ff52723e */ /* 0x000fe400000000ff */
[----:B------:R-:W-:Y:S02]  /*9bf0*/  F2FP.F16.F32.PACK_AB R83, RZ, R83 ;  /* 0x00000053ff53723e */ /* 0x000fe400000000ff */
[----:B------:R-:W-:Y:S01]  /*9c00*/  F2FP.F16.F32.PACK_AB R84, RZ, R84 ;  /* 0x00000054ff54723e */ /* 0x000fe200000000ff */
[----:B0-----:R-:W-:Y:S01]  /*9c10*/  @P1 IMAD.MOV.U32 R6, RZ, RZ, R14 ;  /* 0x000000ffff061224 */ /* 0x001fe200078e000e */
[----:B------:R-:W-:Y:S01]  /*9c20*/  F2FP.F16.F32.PACK_AB R85, RZ, R85 ;  /* 0x00000055ff55723e */ /* 0x000fe200000000ff */
[----:B------:R-:W-:Y:S01]  /*9c30*/  @P1 IMAD.MOV.U32 R7, RZ, RZ, R15 ;  /* 0x000000ffff071224 */ /* 0x000fe200078e000f */
[----:B------:R-:W-:-:S02]  /*9c40*/  F2FP.F16.F32.PACK_AB R86, RZ, R86 ;  /* 0x00000056ff56723e */ /* 0x000fc400000000ff */
[----:B------:R-:W-:Y:S02]  /*9c50*/  F2FP.F16.F32.PACK_AB R87, RZ, R87 ;  /* 0x00000057ff57723e */ /* 0x000fe400000000ff */
[----:B------:R0:W-:Y:S01]  /*9c60*/  @P1 STG.E.U16 desc[UR36][R6.64+0x32], R39 ;  /* 0x0000322706001986 */ /* 0x0001e2000c101524 */
[----:B------:R-:W-:-:S03]  /*9c70*/  ISETP.GT.AND P1, PT, R0, 0x20, P3 ;  /* 0x000000200000780c */ /* 0x000fc60001f24270 */
[----:B------:R-:W-:Y:S01]  /*9c80*/  @P2 STG.E.U16 desc[UR36][R4.64+0x42], R41 ;  /* 0x0000422904002986 */ /* 0x000fe2000c101524 */
[----:B------:R-:W-:-:S03]  /*9c90*/  ISETP.GT.AND P2, PT, R0, 0x21, P3 ;  /* 0x000000210000780c */ /* 0x000fc60001f44270 */
[----:B------:R-:W-:Y:S01]  /*9ca0*/  @P4 STG.E.U16 desc[UR36][R4.64+0x40], R40 ;  /* 0x0000402804004986 */ /* 0x000fe2000c101524 */
[----:B------:R-:W-:-:S05]  /*9cb0*/  ISETP.GT.AND P4, PT, R0, 0x28, P0 ;  /* 0x000000280000780c */ /* 0x000fca0000784270 */
[----:B0-----:R-:W-:Y:S02]  /*9cc0*/  @P1 IMAD.MOV.U32 R6, RZ, RZ, R14 ;  /* 0x000000ffff061224 */ /* 0x001fe400078e000e */
[----:B------:R-:W-:-:S05]  /*9cd0*/  @P1 IMAD.MOV.U32 R7, RZ, RZ, R15 ;  /* 0x000000ffff071224 */ /* 0x000fca00078e000f */
[----:B------:R0:W-:Y:S01]  /*9ce0*/  @P1 STG.E.U16 desc[UR36][R6.64+0x40], R42 ;  /* 0x0000402a06001986 */ /* 0x0001e2000c101524 */
[----:B------:R-:W-:Y:S01]  /*9cf0*/  ISETP.GT.AND P1, PT, R0, 0x29, P0 ;  /* 0x000000290000780c */ /* 0x000fe20000724270 */
[----:B0-----:R-:W-:Y:S01]  /*9d00*/  @P2 IMAD.MOV.U32 R6, RZ, RZ, R14 ;  /* 0x000000ffff062224 */ /* 0x001fe200078e000e */
[----:B------:R-:W-:-:S05]  /*9d10*/  @P2 MOV R7, R15 ;  /* 0x0000000f00072202 */ /* 0x000fca0000000f00 */
        /* <DEDUP_REMOVED lines=10> */
[----:B0-----:R-:W-:Y:S02]  /*9dc0*/  @P4 IMAD.MOV.U32 R6, RZ, RZ, R14 ;  /* 0x000000ffff064224 */ /* 0x001fe400078e000e */
[----:B------:R-:W-:-:S05]  /*9dd0*/  @P4 IMAD.MOV.U32 R7, RZ, RZ, R15 ;  /* 0x000000ffff074224 */ /* 0x000fca00078e000f */
[----:B------:R0:W-:Y:S01]  /*9de0*/  @P4 STG.E.U16 desc[UR36][R6.64+0x52], R47 ;  /* 0x0000522f06004986 */ /* 0x0001e2000c101524 */
[----:B------:R-:W-:-:S03]  /*9df0*/  ISETP.GT.AND P4, PT, R0, 0x31, P0 ;  /* 0x000000310000780c */ /* 0x000fc60000784270 */
[----:B------:R-:W-:Y:S01]  /*9e00*/  @P1 STG.E.U16 desc[UR36][R4.64+0x60], R48 ;  /* 0x0000603004001986 */ /* 0x000fe2000c101524 */
[----:B------:R-:W-:Y:S01]  /*9e10*/  ISETP.GT.AND P1, PT, R0, 0x31, P3 ;  /* 0x000000310000780c */ /* 0x000fe20001f24270 */
[----:B0-----:R-:W-:Y:S02]  /*9e20*/  @P2 IMAD.MOV.U32 R6, RZ, RZ, R14 ;  /* 0x000000ffff062224 */ /* 0x001fe400078e000e */
[----:B------:R-:W-:-:S06]  /*9e30*/  @P2 IMAD.MOV.U32 R7, RZ, RZ, R15 ;  /* 0x000000ffff072224 */ /* 0x000fcc00078e000f */
[----:B------:R-:W-:Y:S01]  /*9e40*/  @P4 STG.E.U16 desc[UR36][R4.64+0x62], R49 ;  /* 0x0000623104004986 */ /* 0x000fe2000c101524 */
[----:B------:R-:W-:-:S03]  /*9e50*/  ISETP.GT.AND P4, PT, R0, 0x39, P0 ;  /* 0x000000390000780c */ /* 0x000fc60000784270 */
[----:B------:R0:W-:Y:S01]  /*9e60*/  @P2 STG.E.U16 desc[UR36][R6.64+0x60], R50 ;  /* 0x0000603206002986 */ /* 0x0001e2000c101524 */
[----:B------:R-:W-:Y:S01]  /*9e70*/  ISETP.GT.AND P2, PT, R0, 0x38, P0 ;  /* 0x000000380000780c */ /* 0x000fe20000744270 */
[----:B0-----:R-:W-:Y:S01]  /*9e80*/  @P1 IMAD.MOV.U32 R6, RZ, RZ, R14 ;  /* 0x000000ffff061224 */ /* 0x001fe200078e000e */
[----:B------:R-:W-:-:S05]  /*9e90*/  @P1 MOV R7, R15 ;  /* 0x0000000f00071202 */ /* 0x000fca0000000f00 */
[----:B------:R0:W-:Y:S01]  /*9ea0*/  @P1 STG.E.U16 desc[UR36][R6.64+0x62], R51 ;  /* 0x0000623306001986 */ /* 0x0001e2000c101524 */
[----:B------:R-:W-:-:S05]  /*9eb0*/  ISETP.GT.AND P1, PT, R0, 0x38, P3 ;  /* 0x000000380000780c */ /* 0x000fca0001f24270 */
[----:B------:R-:W-:Y:S01]  /*9ec0*/  @P2 STG.E.U16 desc[UR36][R4.64+0x70], R52 ;  /* 0x0000703404002986 */ /* 0x000fe2000c101524 */
[----:B------:R-:W-:-:S03]  /*9ed0*/  ISETP.GT.AND P2, PT, R0, 0x39, P3 ;  /* 0x000000390000780c */ /* 0x000fc60001f44270 */
[----:B------:R-:W-:Y:S01]  /*9ee0*/  @P4 STG.E.U16 desc[UR36][R4.64+0x72], R53 ;  /* 0x0000723504004986 */ /* 0x000fe2000c101524 */
[----:B------:R-:W-:-:S03]  /*9ef0*/  ISETP.GT.AND P4, PT, R0, 0x40, P0 ;  /* 0x000000400000780c */ /* 0x000fc60000784270 */
        /* <DEDUP_REMOVED lines=76> */
[----:B0-----:R-:W-:Y:S02]  /*a3c0*/  @P2 IMAD.MOV.U32 R6, RZ, RZ, R14 ;  /* 0x000000ffff062224 */ /* 0x001fe400078e000e */
[----:B------:R-:W-:-:S05]  /*a3d0*/  @P2 IMAD.MOV.U32 R7, RZ, RZ, R15 ;  /* 0x000000ffff072224 */ /* 0x000fca00078e000f */
[----:B------:R0:W-:Y:S01]  /*a3e0*/  @P2 STG.E.U16 desc[UR36][R6.64+0xd2], R79 ;  /* 0x0000d24f06002986 */ /* 0x0001e2000c101524 */
[----:B------:R-:W-:-:S04]  /*a3f0*/  ISETP.GT.AND P2, PT, R0, 0x71, P0 ;  /* 0x000000710000780c */ /* 0x000fc80000744270 */
[----:B------:R-:W-:Y:S01]  /*a400*/  @P1 STG.E.U16 desc[UR36][R4.64+0xe0], R80 ;  /* 0x0000e05004001986 */ /* 0x000fe2000c101524 */
[----:B------:R-:W-:Y:S01]  /*a410*/  ISETP.GT.AND P1, PT, R0, 0x71, P3 ;  /* 0x000000710000780c */ /* 0x000fe20001f24270 */
[----:B0-----:R-:W-:Y:S02]  /*a420*/  @P4 IMAD.MOV.U32 R6, RZ, RZ, R14 ;  /* 0x000000ffff064224 */ /* 0x001fe400078e000e */
[----:B------:R-:W-:-:S05]  /*a430*/  @P4 IMAD.MOV.U32 R7, RZ, RZ, R15 ;  /* 0x000000ffff074224 */ /* 0x000fca00078e000f */
[----:B------:R-:W-:Y:S01]  /*a440*/  @P2 STG.E.U16 desc[UR36][R4.64+0xe2], R81 ;  /* 0x0000e25104002986 */ /* 0x000fe2000c101524 */
[C---:B------:R-:W-:Y:S02]  /*a450*/  ISETP.GT.AND P2, PT, R0.reuse, 0x78, P0 ;  /* 0x000000780000780c */ /* 0x040fe40000744270 */
[C---:B------:R-:W-:Y:S01]  /*a460*/  ISETP.GT.AND P0, PT, R0.reuse, 0x79, P0 ;  /* 0x000000790000780c */ /* 0x040fe20000704270 */
[----:B------:R0:W-:Y:S01]  /*a470*/  @P4 STG.E.U16 desc[UR36][R6.64+0xe0], R82 ;  /* 0x0000e05206004986 */ /* 0x0001e2000c101524 */
[C---:B------:R-:W-:Y:S02]  /*a480*/  ISETP.GT.AND P4, PT, R0.reuse, 0x78, P3 ;  /* 0x000000780000780c */ /* 0x040fe40001f84270 */
[----:B------:R-:W-:Y:S01]  /*a490*/  ISETP.GT.AND P3, PT, R0, 0x79, P3 ;  /* 0x000000790000780c */ /* 0x000fe20001f64270 */
[----:B0-----:R-:W-:Y:S01]  /*a4a0*/  @P1 IMAD.MOV.U32 R6, RZ, RZ, R14 ;  /* 0x000000ffff061224 */ /* 0x001fe200078e000e */
[----:B------:R-:W-:-:S05]  /*a4b0*/  @P1 MOV R7, R15 ;  /* 0x0000000f00071202 */ /* 0x000fca0000000f00 */
[----:B------:R-:W-:Y:S04]  /*a4c0*/  @P1 STG.E.U16 desc[UR36][R6.64+0xe2], R83 ;  /* 0x0000e25306001986 */ /* 0x000fe8000c101524 */
[----:B------:R-:W-:Y:S04]  /*a4d0*/  @P2 STG.E.U16 desc[UR36][R4.64+0xf0], R84 ;  /* 0x0000f05404002986 */ /* 0x000fe8000c101524 */
[----:B------:R0:W-:Y:S02]  /*a4e0*/  @P0 STG.E.U16 desc[UR36][R4.64+0xf2], R85 ;  /* 0x0000f25504000986 */ /* 0x0001e4000c101524 */
[----:B0-----:R-:W-:-:S02]  /*a4f0*/  @P4 IMAD.MOV.U32 R4, RZ, RZ, R14 ;  /* 0x000000ffff044224 */ /* 0x001fc400078e000e */
[----:B------:R-:W-:-:S05]  /*a500*/  @P4 IMAD.MOV.U32 R5, RZ, RZ, R15 ;  /* 0x000000ffff054224 */ /* 0x000fca00078e000f */
[----:B------:R0:W-:Y:S04]  /*a510*/  @P4 STG.E.U16 desc[UR36][R4.64+0xf0], R86 ;  /* 0x0000f05604004986 */ /* 0x0001e8000c101524 */
[----:B------:R0:W-:Y:S02]  /*a520*/  @P3 STG.E.U16 desc[UR36][R14.64+0xf2], R87 ;  /* 0x0000f2570e003986 */ /* 0x0001e4000c101524 */
.L_x_286:
[----:B------:R-:W-:Y:S05]  /*a530*/  BSYNC B0 ;  /* 0x0000000000007941 */ /* 0x000fea0003800000 */
.L_x_34:
[----:B------:R-:W-:Y:S01]  /*a540*/  ULDC UR4, c[0x0][0xc] ;  /* 0x0000030000047ab9 */ /* 0x000fe20000000800 */
[----:B------:R-:W-:Y:S01]  /*a550*/  ULDC UR5, c[0x0][0x10] ;  /* 0x0000040000057ab9 */ /* 0x000fe20000000800 */
[----:B0-----:R-:W0:Y:S01]  /*a560*/  LDC R5, c[0x0][0x14] ;  /* 0x00000500ff057b82 */ /* 0x001e220000000800 */
[----:B------:R-:W-:Y:S01]  /*a570*/  UIMAD.WIDE.U32 UR4, UR4, UR5, URZ ;  /* 0x00000005040472a5 */ /* 0x000fe2000f8e003f */
[----:B------:R-:W-:Y:S01]  /*a580*/  PRMT R0, RZ, 0x7610, R0 ;  /* 0x00007610ff007816 */ /* 0x000fe20000000000 */
[----:B------:R-:W-:Y:S02]  /*a590*/  IMAD.MOV.U32 R153, RZ, RZ, -0x1 ;  /* 0xffffffffff997424 */ /* 0x000fe400078e00ff */
[----:B------:R-:W-:Y:S02]  /*a5a0*/  IMAD.MOV.U32 R23, RZ, RZ, -0x1 ;  /* 0xffffffffff177424 */ /* 0x000fe400078e00ff */
[----:B0-----:R-:W-:-:S04]  /*a5b0*/  IMAD.WIDE.U32 R16, R5, UR4, R16 ;  /* 0x0000000405107c25 */ /* 0x001fc8000f8e0010 */
[----:B------:R-:W-:Y:S01]  /*a5c0*/  IMAD R5, R5, UR5, RZ ;  /* 0x0000000505057c24 */ /* 0x000fe2000f8e02ff */
[----:B------:R-:W-:Y:S02]  /*a5d0*/  ULDC.64 UR4, c[0x0][0x650] ;  /* 0x0001940000047ab9 */ /* 0x000fe40000000a00 */
[----:B------:R-:W-:Y:S01]  /*a5e0*/  ISETP.GE.U32.AND P0, PT, R16, UR4, PT ;  /* 0x0000000410007c0c */ /* 0x000fe2000bf06070 */
[----:B------:R-:W-:-:S05]  /*a5f0*/  IMAD.IADD R17, R17, 0x1, R5 ;  /* 0x0000000111117824 */ /* 0x000fca00078e0205 */
[----:B------:R-:W-:-:S13]  /*a600*/  ISETP.GE.U32.AND.EX P0, PT, R17, UR5, PT, P0 ;  /* 0x0000000511007c0c */ /* 0x000fda000bf06100 */
[----:B------:R-:W-:Y:S05]  /*a610*/  @P0 BRA `(.L_x_287) ;  /* 0x0000000400640947 */ /* 0x000fea0003800000 */
[----:B------:R-:W0:Y:S01]  /*a620*/  S2R R12, SR_CTAID.X ;  /* 0x00000000000c7919 */ /* 0x000e220000002500 */
[----:B------:R-:W3:Y:S01]  /*a630*/  LDC.64 R10, c[0x0][0x628] ;  /* 0x00018a00ff0a7b82 */ /* 0x000ee20000000a00 */
[----:B------:R-:W-:Y:S01]  /*a640*/  ULDC UR4, c[0x0][0x150] ;  /* 0x0000540000047ab9 */ /* 0x000fe20000000800 */
[----:B-12---:R-:W-:Y:S01]  /*a650*/  IMAD.MOV.U32 R8, RZ, RZ, R16 ;  /* 0x000000ffff087224 */ /* 0x006fe200078e0010 */
[----:B------:R-:W1:Y:S01]  /*a660*/  S2R R24, SR_CTAID.Y ;  /* 0x0000000000187919 */ /* 0x000e620000002600 */
[----:B------:R-:W-:-:S04]  /*a670*/  IMAD.MOV.U32 R9, RZ, RZ, R17 ;  /* 0x000000ffff097224 */ /* 0x000fc800078e0011 */
[----:B------:R-:W2:Y:S08]  /*a680*/  LDC R21, c[0x0][0x144] ;  /* 0x00005100ff157b82 */ /* 0x000eb00000000800 */
[----:B------:R-:W1:Y:S08]  /*a690*/  LDC R0, c[0x0][0x630] ;  /* 0x00018c00ff007b82 */ /* 0x000e700000000800 */
[----:B------:R-:W1:Y:S01]  /*a6a0*/  LDC.64 R14, c[0x0][0x620] ;  /* 0x00018800ff0e7b82 */ /* 0x000e620000000a00 */
[----:B---3--:R-:W-:-:S04]  /*a6b0*/  ISETP.NE.U32.AND P0, PT, R10, RZ, PT ;  /* 0x000000ff0a00720c */ /* 0x008fc80003f05070 */
[----:B------:R-:W-:Y:S02]  /*a6c0*/  ISETP.NE.AND.EX P0, PT, R11, RZ, PT, P0 ;  /* 0x000000ff0b00720c */ /* 0x000fe40003f05300 */
[----:B0-----:R-:W-:-:S05]  /*a6d0*/  I2FP.F32.U32 R3, R12 ;  /* 0x0000000c00037245 */ /* 0x001fca0000201000 */
[----:B------:R-:W-:-:S04]  /*a6e0*/  FMUL R3, R3, UR4 ;  /* 0x0000000403037c20 */ /* 0x000fc80008400000 */
[----:B------:R0:W3:Y:S02]  /*a6f0*/  F2I.U32.TRUNC.NTZ R20, R3 ;  /* 0x0000000300147305 */ /* 0x0000e4000020f000 */
[----:B--2---:R-:W-:Y:S05]  /*a700*/  @!P0 BRA `(.L_x_288) ;  /* 0x0000000000288947 */ /* 0x004fea0003800000 */
[----:B0-----:R-:W0:Y:S02]  /*a710*/  LDC R3, c[0x0][0x634] ;  /* 0x00018d00ff037b82 */ /* 0x001e240000000800 */
[----:B0-----:R-:W-:-:S04]  /*a720*/  IADD3 R3, P0, R16, R3, RZ ;  /* 0x0000000310037210 */ /* 0x001fc80007f1e0ff */
[----:B------:R-:W-:-:S05]  /*a730*/  IADD3.X R13, RZ, R17, RZ, P0, !PT ;  /* 0x00000011ff0d7210 */ /* 0x000fca00007fe4ff */
[----:B------:R-:W-:-:S04]  /*a740*/  IMAD.WIDE.U32 R4, R13, R10, RZ ;  /* 0x0000000a0d047225 */ /* 0x000fc800078e00ff */
[----:B------:R-:W-:-:S04]  /*a750*/  IMAD.WIDE.U32 R6, P0, R3, R11, R4 ;  /* 0x0000000b03067225 */ /* 0x000fc80007800004 */
[----:B------:R-:W-:-:S04]  /*a760*/  IMAD.WIDE.U32 R4, R3, R10, RZ ;  /* 0x0000000a03047225 */ /* 0x000fc800078e00ff */
[----:B------:R-:W-:Y:S01]  /*a770*/  IMAD.X R9, RZ, RZ, RZ, P0 ;  /* 0x000000ffff097224 */ /* 0x000fe200000e06ff */
[----:B------:R-:W-:Y:S01]  /*a780*/  IADD3 RZ, P0, R5, R6, RZ ;  /* 0x0000000605ff7210 */ /* 0x000fe20007f1e0ff */
[----:B------:R-:W-:-:S04]  /*a790*/  IMAD.MOV.U32 R8, RZ, RZ, R7 ;  /* 0x000000ffff087224 */ /* 0x000fc800078e0007 */
[----:B------:R-:W-:-:S08]  /*a7a0*/  IMAD.WIDE.U32.X R8, R13, R11, R8, P0 ;  /* 0x0000000b0d087225 */ /* 0x000fd000000e0408 */
.L_x_288:
[----:B------:R-:W2:Y:S01]  /*a7b0*/  LDC.64 R30, c[0x0][0x640] ;  /* 0x00019000ff1e7b82 */ /* 0x000ea20000000a00 */
[-CC-:B-1----:R-:W-:Y:S01]  /*a7c0*/  SHF.R.U64 R23, R8, R0.reuse, R9.reuse ;  /* 0x0000000008177219 */ /* 0x182fe20000001209 */
[----:B---3--:R-:W-:Y:S01]  /*a7d0*/  IMAD.MOV R20, RZ, RZ, -R20 ;  /* 0x000000ffff147224 */ /* 0x008fe200078e0a14 */
[----:B------:R-:W-:Y:S01]  /*a7e0*/  SHF.R.U32.HI R0, RZ, R0, R9 ;  /* 0x00000000ff007219 */ /* 0x000fe20000011609 */
[----:B------:R-:W-:Y:S01]  /*a7f0*/  ULDC UR4, c[0x0][0x154] ;  /* 0x0000550000047ab9 */ /* 0x000fe20000000800 */
[----:B0-----:R-:W-:Y:S01]  /*a800*/  IADD3 R3, P0, RZ, -R23, RZ ;  /* 0x80000017ff037210 */ /* 0x001fe20007f1e0ff */
[----:B------:R-:W-:Y:S02]  /*a810*/  IMAD R26, R21, R20, R12 ;  /* 0x00000014151a7224 */ /* 0x000fe400078e020c */
[----:B------:R-:W0:Y:S01]  /*a820*/  LDC R6, c[0x0][0x618] ;  /* 0x00018600ff067b82 */ /* 0x000e220000000800 */
[----:B------:R-:W-:Y:S02]  /*a830*/  IMAD.MOV.U32 R7, RZ, RZ, 0x1 ;  /* 0x00000001ff077424 */ /* 0x000fe400078e00ff */
[----:B------:R-:W-:-:S04]  /*a840*/  IMAD.X R5, RZ, RZ, ~R0, P0 ;  /* 0x000000ffff057224 */ /* 0x000fc800000e0e00 */
[-C--:B------:R-:W-:Y:S01]  /*a850*/  IMAD R0, R5, R14.reuse, RZ ;  /* 0x0000000e05007224 */ /* 0x080fe200078e02ff */
[----:B------:R-:W1:Y:S01]  /*a860*/  LDC R8, c[0x0][0x608] ;  /* 0x00018200ff087b82 */ /* 0x000e620000000800 */
[----:B------:R-:W-:-:S04]  /*a870*/  IMAD.WIDE.U32 R4, R3, R14, R16 ;  /* 0x0000000e03047225 */ /* 0x000fc800078e0010 */
[----:B------:R-:W-:Y:S01]  /*a880*/  IMAD R3, R3, R15, R0 ;  /* 0x0000000f03037224 */ /* 0x000fe200078e0200 */
[----:B------:R-:W-:Y:S02]  /*a890*/  I2FP.F32.U32 R0, R24 ;  /* 0x0000001800007245 */ /* 0x000fe40000201000 */
[----:B------:R-:W3:Y:S01]  /*a8a0*/  LDC R28, c[0x0][0x658] ;  /* 0x00019600ff1c7b82 */ /* 0x000ee20000000800 */
[----:B------:R-:W-:Y:S01]  /*a8b0*/  IMAD.IADD R3, R5, 0x1, R3 ;  /* 0x0000000105037824 */ /* 0x000fe200078e0203 */
[----:B--2---:R-:W-:Y:S01]  /*a8c0*/  ISETP.NE.U32.AND P0, PT, R30, RZ, PT ;  /* 0x000000ff1e00720c */ /* 0x004fe20003f05070 */
[----:B------:R-:W-:Y:S01]  /*a8d0*/  FMUL R0, R0, UR4 ;  /* 0x0000000400007c20 */ /* 0x000fe20008400000 */
[----:B------:R-:W-:Y:S02]  /*a8e0*/  IMAD.MOV.U32 R5, RZ, RZ, -0x1 ;  /* 0xffffffffff057424 */ /* 0x000fe400078e00ff */
[----:B------:R-:W-:Y:S01]  /*a8f0*/  ISETP.NE.AND.EX P0, PT, R31, RZ, PT, P0 ;  /* 0x000000ff1f00720c */ /* 0x000fe20003f05300 */
[----:B------:R2:W2:Y:S01]  /*a900*/  F2I.U32.TRUNC.NTZ R14, R0 ;  /* 0x00000000000e7305 */ /* 0x0004a2000020f000 */
[----:B------:R-:W2:Y:S01]  /*a910*/  LDC R15, c[0x0][0x148] ;  /* 0x00005200ff0f7b82 */ /* 0x000ea20000000800 */
[----:B0-----:R-:W-:-:S02]  /*a920*/  SHF.R.U64 R12, R4, R6, R3 ;  /* 0x00000006040c7219 */ /* 0x001fc40000001203 */
[----:B------:R-:W-:-:S05]  /*a930*/  SHF.R.U32.HI R3, RZ, R6, R3 ;  /* 0x00000006ff037219 */ /* 0x000fca0000011603 */
[----:B------:R-:W0:Y:S01]  /*a940*/  LDC R20, c[0x0][0x600] ;  /* 0x00018000ff147b82 */ /* 0x000e220000000800 */
[-CC-:B-1----:R-:W-:Y:S02]  /*a950*/  SHF.R.U64 R10, R12, R8.reuse, R3.reuse ;  /* 0x000000080c0a7219 */ /* 0x182fe40000001203 */
[----:B------:R-:W-:-:S05]  /*a960*/  SHF.R.U32.HI R3, RZ, R8, R3 ;  /* 0x00000008ff037219 */ /* 0x000fca0000011603 */
[----:B------:R-:W1:Y:S01]  /*a970*/  LDC R25, c[0x0][0x648] ;  /* 0x00019200ff197b82 */ /* 0x000e620000000800 */
[-C--:B---3--:R-:W-:Y:S02]  /*a980*/  SHF.L.U32 R4, R5, R28.reuse, RZ ;  /* 0x0000001c05047219 */ /* 0x088fe400000006ff */
[-CC-:B------:R-:W-:Y:S02]  /*a990*/  SHF.R.U64 R13, R10, R28.reuse, R3.reuse ;  /* 0x0000001c0a0d7219 */ /* 0x180fe40000001203 */
[----:B------:R-:W-:Y:S02]  /*a9a0*/  SHF.R.U32.HI R5, RZ, R28, R3 ;  /* 0x0000001cff057219 */ /* 0x000fe40000011603 */
[----:B------:R-:W-:Y:S01]  /*a9b0*/  LOP3.LUT R21, RZ, R4, RZ, 0x33, !PT ;  /* 0x00000004ff157212 */ /* 0x000fe200078e33ff */
[----:B------:R-:W3:Y:S01]  /*a9c0*/  LDC R27, c[0x0][0x638] ;  /* 0x00018e00ff1b7b82 */ /* 0x000ee20000000800 */
[----:B------:R-:W-:Y:S02]  /*a9d0*/  SHF.L.U32 R28, R7, R28, RZ ;  /* 0x0000001c071c7219 */ /* 0x000fe400000006ff */
[----:B------:R-:W-:-:S05]  /*a9e0*/  MOV R4, R13 ;  /* 0x0000000d00047202 */ /* 0x000fca0000000f00 */
[----:B------:R-:W0:Y:S01]  /*a9f0*/  LDC R29, c[0x0][0x610] ;  /* 0x00018400ff1d7b82 */ /* 0x000e220000000800 */
[----:B------:R-:W-:Y:S05]  /*aa00*/  @!P0 BRA `(.L_x_289) ;  /* 0x0000000000288947 */ /* 0x000fea0003800000 */
[----:B--2---:R-:W2:Y:S02]  /*aa10*/  LDC R0, c[0x0][0x64c] ;  /* 0x00019300ff007b82 */ /* 0x004ea40000000800 */
[----:B--2---:R-:W-:-:S05]  /*aa20*/  IADD3 R3, P0, R13, R0, RZ ;  /* 0x000000000d037210 */ /* 0x004fca0007f1e0ff */
        /* <DEDUP_REMOVED lines=8> */
.L_x_289:
[----:B------:R-:W-:Y:S01]  /*aab0*/  ISETP.NE.AND P0, PT, R2, 0x1, PT ;  /* 0x000000010200780c */ /* 0x000fe20003f05270 */
[----:B--2---:R-:W-:Y:S01]  /*aac0*/  IMAD.MOV R14, RZ, RZ, -R14 ;  /* 0x000000ffff0e7224 */ /* 0x004fe200078e0a0e */
[----:B-1----:R-:W-:Y:S01]  /*aad0*/  SHF.R.U64 R0, R4, R25, R5 ;  /* 0x0000001904007219 */ /* 0x002fe20000001205 */
[----:B0-----:R-:W-:Y:S01]  /*aae0*/  VIADD R5, R20, 0xffffffff ;  /* 0xffffffff14057836 */ /* 0x001fe20000000000 */
[----:B------:R-:W-:Y:S01]  /*aaf0*/  LOP3.LUT R3, R10, R21, RZ, 0xc0, !PT ;  /* 0x000000150a037212 */ /* 0x000fe200078ec0ff */
[----:B------:R-:W-:Y:S02]  /*ab00*/  IMAD.MOV.U32 R6, RZ, RZ, 0x1 ;  /* 0x00000001ff067424 */ /* 0x000fe400078e00ff */
[----:B------:R-:W-:Y:S01]  /*ab10*/  IMAD.MOV R4, RZ, RZ, -R0 ;  /* 0x000000ffff047224 */ /* 0x000fe200078e0a00 */
[----:B------:R-:W-:Y:S01]  /*ab20*/  LOP3.LUT R5, R12, R5, RZ, 0xc0, !PT ;  /* 0x000000050c057212 */ /* 0x000fe200078ec0ff */
[----:B------:R-:W-:Y:S02]  /*ab30*/  IMAD R3, R28, R0, R3 ;  /* 0x000000001c037224 */ /* 0x000fe400078e0203 */
[----:B---3--:R-:W-:-:S02]  /*ab40*/  IMAD R0, R4, R27, R13 ;  /* 0x0000001b04007224 */ /* 0x008fc400078e020d */
[----:B------:R-:W-:Y:S02]  /*ab50*/  @P0 IMAD R26, R15, R14, R24 ;  /* 0x0000000e0f1a0224 */ /* 0x000fe400078e0218 */
[----:B------:R-:W-:Y:S01]  /*ab60*/  IMAD R4, R0, R20, R5 ;  /* 0x0000001400047224 */ /* 0x000fe200078e0205 */
[----:B------:R-:W-:Y:S01]  /*ab70*/  PRMT R0, R6, 0x7610, R0 ;  /* 0x0000761006007816 */ /* 0x000fe20000000000 */
[----:B------:R-:W-:-:S05]  /*ab80*/  IMAD R3, R3, R29, R26 ;  /* 0x0000001d03037224 */ /* 0x000fca00078e021a */
[----:B------:R-:W-:Y:S02]  /*ab90*/  SEL R153, R4, R3, !P0 ;  /* 0x0000000304997207 */ /* 0x000fe40004000000 */
[----:B------:R-:W-:-:S07]  /*aba0*/  SEL R3, R3, R4, !P0 ;  /* 0x0000000403037207 */ /* 0x000fce0004000000 */
.L_x_287:
[----:B------:R-:W-:Y:S02]  /*abb0*/  LOP3.LUT P0, RZ, R0, 0xff, RZ, 0xc0, !PT ;  /* 0x000000ff00ff7812 */ /* 0x000fe4000780c0ff */
[----:B------:R-:W-:-:S11]  /*abc0*/  MOV R152, R3 ;  /* 0x0000000300987202 */ /* 0x000fd60000000f00 */
[----:B------:R-:W-:Y:S05]  /*abd0*/  @P0 BRA `(.L_x_290) ;  /* 0xffffff6400640947 */ /* 0x000fea000383ffff */
[----:B------:R-:W-:Y:S05]  /*abe0*/  EXIT ;  /* 0x000000000000794d */ /* 0x000fea0003800000 */
.L_x_7:
[----:B0-----:R-:W-:Y:S01]  /*abf0*/  ULDC.64 UR4, c[0x0][0x650] ;  /* 0x0001940000047ab9 */ /* 0x001fe20000000a00 */
[----:B------:R-:W-:Y:S01]  /*ac00*/  PRMT R8, RZ, 0x7610, R8 ;  /* 0x00007610ff087816 */ /* 0x000fe20000000008 */
[----:B------:R-:W-:Y:S01]  /*ac10*/  IMAD.MOV.U32 R20, RZ, RZ, -0x1 ;  /* 0xffffffffff147424 */ /* 0x000fe200078e00ff */
[----:B------:R-:W-:Y:S01]  /*ac20*/  ISETP.GE.U32.AND P0, PT, R16, UR4, PT ;  /* 0x0000000410007c0c */ /* 0x000fe2000bf06070 */
[----:B------:R-:W-:Y:S02]  /*ac30*/  IMAD.MOV.U32 R13, RZ, RZ, -0x1 ;  /* 0xffffffffff0d7424 */ /* 0x000fe400078e00ff */
[----:B------:R-:W-:Y:S01]  /*ac40*/  IMAD.MOV.U32 R6, RZ, RZ, -0x1 ;  /* 0xffffffffff067424 */ /* 0x000fe200078e00ff */
        /* <DEDUP_REMOVED lines=15> */
[----:B------:R-:W-:Y:S01]  /*ad40*/  IMAD.WIDE.U32 R8, R13, R14, RZ ;  /* 0x0000000e0d087225 */ /* 0x000fe200078e00ff */
[----:B------:R-:W-:-:S03]  /*ad50*/  MOV R12, R11 ;  /* 0x0000000b000c7202 */ /* 0x000fc60000000f00 */
[----:B------:R-:W-:Y:S01]  /*ad60*/  IMAD.X R13, RZ, RZ, RZ, P0 ;  /* 0x000000ffff0d7224 */ /* 0x000fe200000e06ff */
[----:B------:R-:W-:-:S05]  /*ad70*/  IADD3 RZ, P0, R9, R10, RZ ;  /* 0x0000000a09ff7210 */ /* 0x000fca0007f1e0ff */
[----:B------:R-:W-:-:S08]  /*ad80*/  IMAD.WIDE.U32.X R12, R23, R15, R12, P0 ;  /* 0x0000000f170c7225 */ /* 0x000fd000000e040c */
.L_x_292:
[----:B------:R-:W0:Y:S01]  /*ad90*/  LDC.64 R28, c[0x0][0x640] ;  /* 0x00019000ff1c7b82 */ /* 0x000e220000000a00 */
[-CC-:B------:R-:W-:Y:S01]  /*ada0*/  SHF.R.U64 R22, R12, R6.reuse, R13.reuse ;  /* 0x000000060c167219 */ /* 0x180fe2000000120d */
[----:B------:R-:W-:Y:S01]  /*adb0*/  IMAD.MOV.U32 R30, RZ, RZ, 0x1 ;  /* 0x00000001ff1e7424 */ /* 0x000fe200078e00ff */
[----:B------:R-:W-:Y:S02]  /*adc0*/  SHF.R.U32.HI R6, RZ, R6, R13 ;  /* 0x00000006ff067219 */ /* 0x000fe4000001160d */
[----:B------:R-:W-:-:S03]  /*add0*/  IADD3 R11, P0, RZ, -R22, RZ ;  /* 0x80000016ff0b7210 */ /* 0x000fc60007f1e0ff */
[----:B------:R-:W1:Y:S02]  /*ade0*/  LDC R10, c[0x0][0x618] ;  /* 0x00018600ff0a7b82 */ /* 0x000e640000000800 */
[----:B------:R-:W-:-:S04]  /*adf0*/  IMAD.X R9, RZ, RZ, ~R6, P0 ;  /* 0x000000ffff097224 */ /* 0x000fc800000e0e06 */
[-C--:B------:R-:W-:Y:S02]  /*ae00*/  IMAD R6, R9, R24.reuse, RZ ;  /* 0x0000001809067224 */ /* 0x080fe400078e02ff */
[----:B------:R-:W2:Y:S01]  /*ae10*/  LDC R12, c[0x0][0x608] ;  /* 0x00018200ff0c7b82 */ /* 0x000ea20000000800 */
[----:B------:R-:W-:-:S04]  /*ae20*/  IMAD.WIDE.U32 R8, R11, R24, R16 ;  /* 0x000000180b087225 */ /* 0x000fc800078e0010 */
[----:B------:R-:W-:-:S03]  /*ae30*/  IMAD R11, R11, R25, R6 ;  /* 0x000000190b0b7224 */ /* 0x000fc600078e0206 */
[----:B------:R-:W3:Y:S01]  /*ae40*/  LDC R27, c[0x0][0x658] ;  /* 0x00019600ff1b7b82 */ /* 0x000ee20000000800 */
[----:B------:R-:W-:Y:S01]  /*ae50*/  IMAD.IADD R9, R9, 0x1, R11 ;  /* 0x0000000109097824 */ /* 0x000fe200078e020b */
[----:B0-----:R-:W-:-:S04]  /*ae60*/  ISETP.NE.U32.AND P0, PT, R28, RZ, PT ;  /* 0x000000ff1c00720c */ /* 0x001fc80003f05070 */
[----:B------:R-:W-:Y:S02]  /*ae70*/  ISETP.NE.AND.EX P0, PT, R29, RZ, PT, P0 ;  /* 0x000000ff1d00720c */ /* 0x000fe40003f05300 */
[----:B------:R-:W0:Y:S01]  /*ae80*/  LDC R20, c[0x0][0x600] ;  /* 0x00018000ff147b82 */ /* 0x000e220000000800 */
[-CC-:B-1----:R-:W-:Y:S01]  /*ae90*/  SHF.R.U64 R14, R8, R10.reuse, R9.reuse ;  /* 0x0000000a080e7219 */ /* 0x182fe20000001209 */
[----:B------:R-:W-:Y:S01]  /*aea0*/  IMAD.MOV.U32 R8, RZ, RZ, -0x1 ;  /* 0xffffffffff087424 */ /* 0x000fe200078e00ff */
[----:B------:R-:W-:-:S05]  /*aeb0*/  SHF.R.U32.HI R9, RZ, R10, R9 ;  /* 0x0000000aff097219 */ /* 0x000fca0000011609 */
[----:B------:R-:W1:Y:S01]  /*aec0*/  LDC R24, c[0x0][0x648] ;  /* 0x00019200ff187b82 */ /* 0x000e620000000800 */
[-CC-:B--2---:R-:W-:Y:S02]  /*aed0*/  SHF.R.U64 R23, R14, R12.reuse, R9.reuse ;  /* 0x0000000c0e177219 */ /* 0x184fe40000001209 */
[----:B------:R-:W-:-:S05]  /*aee0*/  SHF.R.U32.HI R6, RZ, R12, R9 ;  /* 0x0000000cff067219 */ /* 0x000fca0000011609 */
[----:B------:R-:W2:Y:S01]  /*aef0*/  LDC R26, c[0x0][0x638] ;  /* 0x00018e00ff1a7b82 */ /* 0x000ea20000000800 */
[-C--:B---3--:R-:W-:Y:S02]  /*af00*/  SHF.L.U32 R8, R8, R27.reuse, RZ ;  /* 0x0000001b08087219 */ /* 0x088fe400000006ff */
[-CC-:B------:R-:W-:Y:S02]  /*af10*/  SHF.R.U64 R25, R23, R27.reuse, R6.reuse ;  /* 0x0000001b17197219 */ /* 0x180fe40000001206 */
[----:B------:R-:W-:Y:S02]  /*af20*/  LOP3.LUT R32, RZ, R8, RZ, 0x33, !PT ;  /* 0x00000008ff207212 */ /* 0x000fe400078e33ff */
[----:B------:R-:W-:Y:S01]  /*af30*/  SHF.R.U32.HI R9, RZ, R27, R6 ;  /* 0x0000001bff097219 */ /* 0x000fe20000011606 */
[----:B------:R-:W3:Y:S01]  /*af40*/  LDC R31, c[0x0][0x610] ;  /* 0x00018400ff1f7b82 */ /* 0x000ee20000000800 */
[----:B------:R-:W-:Y:S01]  /*af50*/  IMAD.MOV.U32 R8, RZ, RZ, R25 ;  /* 0x000000ffff087224 */ /* 0x000fe200078e0019 */
[----:B------:R-:W-:Y:S06]  /*af60*/  @!P0 BRA `(.L_x_293) ;  /* 0x0000000000288947 */ /* 0x000fec0003800000 */
[----:B------:R-:W4:Y:S02]  /*af70*/  LDC R6, c[0x0][0x64c] ;  /* 0x00019300ff067b82 */ /* 0x000f240000000800 */
[----:B----4-:R-:W-:-:S05]  /*af80*/  IADD3 R13, P0, R25, R6, RZ ;  /* 0x00000006190d7210 */ /* 0x010fca0007f1e0ff */
        /* <DEDUP_REMOVED lines=8> */
.L_x_293:
[----:B------:R-:W-:Y:S02]  /*b010*/  ISETP.NE.AND P0, PT, R2, 0x1, PT ;  /* 0x000000010200780c */ /* 0x000fe40003f05270 */
[----:B-1----:R-:W-:Y:S01]  /*b020*/  SHF.R.U64 R6, R8, R24, R9 ;  /* 0x0000001808067219 */ /* 0x002fe20000001209 */
[----:B0-----:R-:W-:Y:S01]  /*b030*/  VIADD R9, R20, 0xffffffff ;  /* 0xffffffff14097836 */ /* 0x001fe20000000000 */
[----:B------:R-:W-:Y:S02]  /*b040*/  SHF.L.U32 R30, R30, R27, RZ ;  /* 0x0000001b1e1e7219 */ /* 0x000fe400000006ff */
[----:B------:R-:W-:Y:S01]  /*b050*/  LOP3.LUT R5, R23, R32, RZ, 0xc0, !PT ;  /* 0x0000002017057212 */ /* 0x000fe200078ec0ff */
[----:B------:R-:W-:-:S04]  /*b060*/  IMAD.MOV R8, RZ, RZ, -R6 ;  /* 0x000000ffff087224 */ /* 0x000fc800078e0a06 */
[----:B------:R-:W-:Y:S01]  /*b070*/  IMAD R6, R30, R6, R5 ;  /* 0x000000061e067224 */ /* 0x000fe200078e0205 */
[----:B------:R-:W-:Y:S01]  /*b080*/  LOP3.LUT R5, R14, R9, RZ, 0xc0, !PT ;  /* 0x000000090e057212 */ /* 0x000fe200078ec0ff */
[----:B------:R-:W-:Y:S02]  /*b090*/  @P0 IMAD R3, R7, R21, R4 ;  /* 0x0000001507030224 */ /* 0x000fe400078e0204 */
[----:B--2---:R-:W-:Y:S02]  /*b0a0*/  IMAD R4, R8, R26, R25 ;  /* 0x0000001a08047224 */ /* 0x004fe400078e0219 */
[----:B---3--:R-:W-:Y:S02]  /*b0b0*/  IMAD R3, R6, R31, R3 ;  /* 0x0000001f06037224 */ /* 0x008fe400078e0203 */
[----:B------:R-:W-:Y:S02]  /*b0c0*/  IMAD R4, R4, R20, R5 ;  /* 0x0000001404047224 */ /* 0x000fe400078e0205 */
[----:B------:R-:W-:-:S02]  /*b0d0*/  IMAD.MOV.U32 R8, RZ, RZ, 0x1 ;  /* 0x00000001ff087424 */ /* 0x000fc400078e00ff */
[----:B------:R-:W-:Y:S01]  /*b0e0*/  IMAD.MOV.U32 R6, RZ, RZ, R22 ;  /* 0x000000ffff067224 */ /* 0x000fe200078e0016 */
[----:B------:R-:W-:Y:S02]  /*b0f0*/  SEL R13, R4, R3, !P0 ;  /* 0x00000003040d7207 */ /* 0x000fe40004000000 */
[----:B------:R-:W-:-:S07]  /*b100*/  SEL R20, R3, R4, !P0 ;  /* 0x0000000403147207 */ /* 0x000fce0004000000 */
.L_x_291:
[----:B------:R-:W-:-:S08]  /*b110*/  NOP ;  /* 0x0000000000007918 */ /* 0x000fd00000000000 */
[----:B------:R-:W0:-:S00]  /*b120*/  USETMAXREG.DEALLOC.CTAPOOL 0x28 ;  /* 0x00000028000079c8 */ /* 0x000e0000080e0500 */
[----:B0-----:R-:W-:-:S13]  /*b130*/  ISETP.NE.AND P0, PT, R0, RZ, PT ;  /* 0x000000ff0000720c */ /* 0x001fda0003f05270 */
[----:B------:R-:W-:Y:S05]  /*b140*/  @P0 EXIT ;  /* 0x000000000000094d */ /* 0x000fea0003800000 */
[----:B------:R-:W-:Y:S01]  /*b150*/  LOP3.LUT P0, RZ, R8, 0xff, RZ, 0xc0, !PT ;  /* 0x000000ff08ff7812 */ /* 0x000fe2000780c0ff */
[----:B------:R-:W-:Y:S02]  /*b160*/  IMAD.MOV.U32 R0, RZ, RZ, 0x1 ;  /* 0x00000001ff007424 */ /* 0x000fe400078e00ff */
[----:B------:R-:W-:-:S10]  /*b170*/  IMAD.MOV.U32 R3, RZ, RZ, RZ ;  /* 0x000000ffff037224 */ /* 0x000fd400078e00ff */
[----:B------:R-:W-:Y:S05]  /*b180*/  @!P0 BRA `(.L_x_294) ;  /* 0x0000000c00388947 */ /* 0x000fea0003800000 */
[----:B------:R-:W0:Y:S01]  /*b190*/  LDC R0, c[0x0][0x28c] ;  /* 0x0000a300ff007b82 */ /* 0x000e220000000800 */
[----:B------:R-:W-:Y:S01]  /*b1a0*/  ULDC UR5, c[0x0][0x658] ;  /* 0x0001960000057ab9 */ /* 0x000fe20000000800 */
[----:B------:R-:W-:Y:S01]  /*b1b0*/  UMOV UR7, 0xffffffff ;  /* 0xffffffff00077882 */ /* 0x000fe20000000000 */
[----:B------:R-:W-:Y:S01]  /*b1c0*/  ULDC UR6, c[0x0][0xc] ;  /* 0x0000030000067ab9 */ /* 0x000fe20000000800 */
[----:B------:R-:W-:Y:S01]  /*b1d0*/  USHF.L.U32 UR8, UR7, UR5, URZ ;  /* 0x0000000507087299 */ /* 0x000fe2000800063f */
[----:B------:R-:W-:Y:S01]  /*b1e0*/  BSSY B0, `(.L_x_294) ;  /* 0x00000c8000007945 */ /* 0x000fe20003800000 */
[----:B------:R-:W-:Y:S01]  /*b1f0*/  UMOV UR9, 0x1 ;  /* 0x0000000100097882 */ /* 0x000fe20000000000 */
[----:B------:R-:W-:Y:S01]  /*b200*/  ULDC UR7, c[0x0][0x10] ;  /* 0x0000040000077ab9 */ /* 0x000fe20000000800 */
[----:B------:R-:W1:Y:S01]  /*b210*/  S2UR UR10, SR_CgaCtaId ;  /* 0x00000000000a79c3 */ /* 0x000e620000008800 */
[----:B------:R-:W-:Y:S01]  /*b220*/  UIMAD.WIDE.U32 UR6, UR6, UR7, URZ ;  /* 0x00000007060672a5 */ /* 0x000fe2000f8e003f */
[----:B------:R-:W-:Y:S01]  /*b230*/  MOV R9, 0x1 ;  /* 0x0000000100097802 */ /* 0x000fe20000000f00 */
[----:B------:R-:W-:Y:S01]  /*b240*/  USHF.L.U32 UR18, UR9, UR5, URZ ;  /* 0x0000000509127299 */ /* 0x000fe2000800063f */
[----:B------:R-:W-:Y:S01]  /*b250*/  LOP3.LUT R8, R19, 0x2, RZ, 0xfc, !PT ;  /* 0x0000000213087812 */ /* 0x000fe200078efcff */
[----:B------:R-:W-:Y:S01]  /*b260*/  ULDC UR4, c[0x0][0x600] ;  /* 0x0001800000047ab9 */ /* 0x000fe20000000800 */
[----:B------:R-:W-:Y:S01]  /*b270*/  ULDC UR5, c[0x0][0x14] ;  /* 0x0000050000057ab9 */ /* 0x000fe20000000800 */
[----:B------:R-:W-:-:S02]  /*b280*/  UIADD3 UR4, UR4, -0x1, URZ ;  /* 0xffffffff04047890 */ /* 0x000fc4000fffe03f */
[----:B------:R-:W-:Y:S02]  /*b290*/  UIMAD.WIDE.U32 UR20, UR6, UR5, URZ ;  /* 0x00000005061472a5 */ /* 0x000fe4000f8e003f */
[----:B------:R-:W-:Y:S02]  /*b2a0*/  UIMAD UR13, UR7, UR5, URZ ;  /* 0x00000005070d72a4 */ /* 0x000fe4000f8e023f */
[----:B------:R-:W-:Y:S02]  /*b2b0*/  ULOP3.LUT UR17, URZ, UR8, URZ, 0x33, !UPT ;  /* 0x000000083f117292 */ /* 0x000fe4000f8e333f */
[----:B------:R-:W-:Y:S01]  /*b2c0*/  UIADD3 UR13, UR21, UR13, URZ ;  /* 0x0000000d150d7290 */ /* 0x000fe2000fffe03f */
[----:B0-----:R-:W-:Y:S01]  /*b2d0*/  VIADD R0, R0, 0x1f ;  /* 0x0000001f00007836 */ /* 0x001fe20000000000 */
[----:B------:R-:W-:-:S04]  /*b2e0*/  ULDC.64 UR22, c[0x0][0x198] ;  /* 0x0000660000167ab9 */ /* 0x000fc80000000a00 */
[----:B------:R-:W-:Y:S01]  /*b2f0*/  SHF.R.S32.HI R3, RZ, 0x1f, R0 ;  /* 0x0000001fff037819 */ /* 0x000fe20000011400 */
[----:B-1----:R-:W-:-:S03]  /*b300*/  IMAD.U32 R11, RZ, RZ, UR10 ;  /* 0x0000000aff0b7e24 */ /* 0x002fc6000f8e00ff */
[----:B------:R-:W-:Y:S01]  /*b310*/  LEA.HI R3, R3, R0, RZ, 0x5 ;  /* 0x0000000003037211 */ /* 0x000fe200078f28ff */
[----:B------:R-:W-:-:S03]  /*b320*/  IMAD.MOV.U32 R0, RZ, RZ, 0x1 ;  /* 0x00000001ff007424 */ /* 0x000fc600078e00ff */
[----:B------:R-:W-:Y:S01]  /*b330*/  SHF.R.S32.HI R10, RZ, 0x5, R3 ;  /* 0x00000005ff0a7819 */ /* 0x000fe20000011403 */
[----:B------:R-:W-:-:S04]  /*b340*/  IMAD.MOV.U32 R3, RZ, RZ, RZ ;  /* 0x000000ffff037224 */ /* 0x000fc800078e00ff */
[----:B------:R-:W-:-:S07]  /*b350*/  VIADD R12, R10, 0x1 ;  /* 0x000000010a0c7836 */ /* 0x000fce0000000000 */
.L_x_305:
[----:B------:R-:W-:-:S03]  /*b360*/  UMOV UR5, 0xffffffff ;  /* 0xffffffff00057882 */ /* 0x000fc60000000000 */
[----:B------:R-:W-:Y:S05]  /*b370*/  BRA.DIV UR5, `(.L_x_295) ;  /* 0x0000000e05807947 */ /* 0x000fea000b800000 */
[----:B------:R-:W-:-:S13]  /*b380*/  ELECT P6, URZ, PT ;  /* 0x00000000003f782f */ /* 0x000fda00038c0000 */
.L_x_315:
[----:B------:R-:W0:Y:S01]  /*b390*/  LDC R4, c[0x0][0x28c] ;  /* 0x0000a300ff047b82 */ /* 0x000e220000000800 */
[----:B------:R-:W-:Y:S01]  /*b3a0*/  BSSY B1, `(.L_x_296) ;  /* 0x0000039000017945 */ /* 0x000fe20003800000 */
[----:B0-----:R-:W-:-:S13]  /*b3b0*/  ISETP.LT.OR P6, PT, R4, 0x1, !P6 ;  /* 0x000000010400780c */ /* 0x001fda00077c1670 */
[----:B------:R-:W-:Y:S05]  /*b3c0*/  @P6 BRA `(.L_x_297) ;  /* 0x0000000000d86947 */ /* 0x000fea0003800000 */
[----:B------:R-:W-:Y:S01]  /*b3d0*/  IMAD R20, R20, 0x2, R11 ;  /* 0x0000000214147824 */ /* 0x000fe200078e020b */
[----:B------:R-:W-:Y:S01]  /*b3e0*/  MOV R4, R12 ;  /* 0x0000000c00047202 */ /* 0x000fe20000000f00 */
[----:B------:R-:W-:Y:S02]  /*b3f0*/  IMAD.SHL.U32 R15, R13, 0x80, RZ ;  /* 0x000000800d0f7824 */ /* 0x000fe400078e00ff */
[----:B------:R-:W-:Y:S02]  /*b400*/  IMAD.MOV.U32 R21, RZ, RZ, RZ ;  /* 0x000000ffff157224 */ /* 0x000fe400078e00ff */
[----:B------:R-:W-:Y:S02]  /*b410*/  IMAD.MOV.U32 R5, RZ, RZ, R0 ;  /* 0x000000ffff057224 */ /* 0x000fe400078e0000 */
[----:B------:R-:W-:Y:S02]  /*b420*/  IMAD.MOV.U32 R7, RZ, RZ, R3 ;  /* 0x000000ffff077224 */ /* 0x000fe400078e0003 */
[----:B------:R-:W-:-:S07]  /*b430*/  IMAD.SHL.U32 R20, R20, 0x80, RZ ;  /* 0x0000008014147824 */ /* 0x000fce00078e00ff */
.L_x_300:
[----:B------:R-:W0:Y:S01]  /*b440*/  S2UR UR5, SR_CgaCtaId ;  /* 0x00000000000579c3 */ /* 0x000e220000008800 */
[----:B------:R-:W-:Y:S02]  /*b450*/  MOV R14, 0x400 ;  /* 0x00000400000e7802 */ /* 0x000fe40000000f00 */
[----:B------:R-:W-:Y:S02]  /*b460*/  SHF.L.U32 R13, R5, 0x1f, RZ ;  /* 0x0000001f050d7819 */ /* 0x000fe400000006ff */
[----:B------:R-:W-:Y:S01]  /*b470*/  LOP3.LUT P1, RZ, R18, 0x7f, RZ, 0xc0, !PT ;  /* 0x0000007f12ff7812 */ /* 0x000fe2000782c0ff */
[----:B0-----:R-:W-:-:S05]  /*b480*/  IMAD.U32 R11, RZ, RZ, UR5 ;  /* 0x00000005ff0b7e24 */ /* 0x001fca000f8e00ff */
[----:B------:R-:W-:-:S07]  /*b490*/  LEA R24, R11, R14, 0x18 ;  /* 0x0000000e0b187211 */ /* 0x000fce00078ec0ff */
[----:B------:R-:W0:Y:S01]  /*b4a0*/  @!P1 LDC R14, c[0x0][0x500] ;  /* 0x00014000ff0e9b82 */ /* 0x000e220000000800 */
[----:B------:R-:W-:-:S04]  /*b4b0*/  IMAD R22, R7, 0x8, R24 ;  /* 0x0000000807167824 */ /* 0x000fc800078e0218 */
[----:B------:R-:W1:Y:S02]  /*b4c0*/  SYNCS.PHASECHK.TRANS64.TRYWAIT P0, [R22+URZ+0x18], R13 ;  /* 0x0000180d160075a7 */ /* 0x000e64000800017f */
[----:B-1----:R-:W-:Y:S05]  /*b4d0*/  @!P0 BRA `(.L_x_298) ;  /* 0x0000000c00488947 */ /* 0x002fea0003800000 */
.L_x_316:
[----:B-1----:R-:W-:Y:S01]  /*b4e0*/  PRMT R13, R8, 0x9910, RZ ;  /* 0x00009910080d7816 */ /* 0x002fe200000000ff */
[----:B0-----:R0:W-:Y:S03]  /*b4f0*/  @!P1 SYNCS.ARRIVE.TRANS64 RZ, [R22+URZ], R14 ;  /* 0x0000000e16ff99a7 */ /* 0x0011e6000800003f */
[----:B------:R-:W-:-:S13]  /*b500*/  ISETP.NE.AND P0, PT, R13, 0x2, PT ;  /* 0x000000020d00780c */ /* 0x000fda0003f05270 */
[----:B0-----:R-:W-:Y:S05]  /*b510*/  @P0 BRA `(.L_x_299) ;  /* 0x0000000000040947 */ /* 0x001fea0003800000 */
[----:B------:R-:W-:Y:S01]  /*b520*/  BPT.TRAP 0x1 ;  /* 0x000000040000795c */ /* 0x000fe20000300000 */
.L_x_299:
[----:B------:R-:W-:Y:S01]  /*b530*/  IMAD.SHL.U32 R14, R7, 0x2000, RZ ;  /* 0x00002000070e7824 */ /* 0x000fe200078e00ff */
[----:B------:R-:W-:Y:S01]  /*b540*/  R2UR UR9, R22 ;  /* 0x00000000160972ca */ /* 0x000fe200000e0000 */
[----:B------:R-:W-:Y:S01]  /*b550*/  VIADD R4, R4, 0xffffffff ;  /* 0xffffffff04047836 */ /* 0x000fe20000000000 */
[----:B------:R-:W-:Y:S01]  /*b560*/  R2UR UR11, R20 ;  /* 0x00000000140b72ca */ /* 0x000fe200000e0000 */
[----:B------:R-:W-:Y:S01]  /*b570*/  UIADD3 UR6, UP0, UR22, 0xf0, URZ ;  /* 0x000000f016067890 */ /* 0x000fe2000ff1e03f */
[----:B------:R-:W-:Y:S01]  /*b580*/  LEA R13, R11, R14, 0xc ;  /* 0x0000000e0b0d7211 */ /* 0x000fe200078e60ff */
[----:B------:R-:W-:Y:S01]  /*b590*/  UIADD3 UR24, UP1, UR22, 0x1f0, URZ ;  /* 0x000001f016187890 */ /* 0x000fe2000ff3e03f */
[----:B------:R-:W-:Y:S01]  /*b5a0*/  IADD3 R14, R24, 0xc100, R14 ;  /* 0x0000c100180e7810 */ /* 0x000fe20007ffe00e */
[----:B------:R-:W-:Y:S01]  /*b5b0*/  UIADD3.X UR7, URZ, UR23, URZ, UP0, !UPT ;  /* 0x000000173f077290 */ /* 0x000fe200087fe43f */
[----:B------:R-:W-:Y:S01]  /*b5c0*/  R2UR UR10, R21 ;  /* 0x00000000150a72ca */ /* 0x000fe200000e0000 */
[----:B------:R-:W-:Y:S01]  /*b5d0*/  IMAD R13, R13, 0x2, R24 ;  /* 0x000000020d0d7824 */ /* 0x000fe200078e0218 */
[----:B------:R-:W-:Y:S01]  /*b5e0*/  R2UR UR12, R6 ;  /* 0x00000000060c72ca */ /* 0x000fe200000e0000 */
[----:B------:R-:W-:Y:S01]  /*b5f0*/  VIADD R7, R7, 0x1 ;  /* 0x0000000107077836 */ /* 0x000fe20000000000 */
[----:B------:R-:W-:Y:S01]  /*b600*/  R2UR UR16, R14 ;  /* 0x000000000e1072ca */ /* 0x000fe200000e0000 */
[----:B------:R-:W-:Y:S01]  /*b610*/  UIADD3.X UR25, URZ, UR23, URZ, UP1, !UPT ;  /* 0x000000173f197290 */ /* 0x000fe20008ffe43f */
[----:B------:R-:W-:Y:S01]  /*b620*/  R2UR UR5, R13 ;  /* 0x000000000d0572ca */ /* 0x000fe200000e0000 */
[----:B------:R-:W-:Y:S01]  /*b630*/  UMOV UR14, 0x0 ;  /* 0x00000000000e7882 */ /* 0x000fe20000000000 */
[----:B------:R-:W-:Y:S01]  /*b640*/  R2UR UR19, R15 ;  /* 0x000000000f1372ca */ /* 0x000fe200000e0000 */
[----:B------:R-:W-:Y:S01]  /*b650*/  UMOV UR15, 0x10000000 ;  /* 0x10000000000f7882 */ /* 0x000fe20000000000 */
[----:B------:R-:W-:Y:S01]  /*b660*/  ISETP.GT.AND P1, PT, R4, 0x1, PT ;  /* 0x000000010400780c */ /* 0x000fe20003f24270 */
[----:B------:R-:W-:Y:S01]  /*b670*/  VIADD R21, R21, 0x20 ;  /* 0x0000002015157836 */ /* 0x000fe20000000000 */
[----:B------:R-:W-:-:S04]  /*b680*/  ISETP.NE.AND P0, PT, R7, 0x3, PT ;  /* 0x000000030700780c */ /* 0x000fc80003f05270 */
[----:B------:R-:W-:Y:S02]  /*b690*/  SEL R14, RZ, 0x1, P0 ;  /* 0x00000001ff0e7807 */ /* 0x000fe40000000000 */
[----:B------:R-:W-:Y:S01]  /*b6a0*/  SEL R7, R7, RZ, P0 ;  /* 0x000000ff07077207 */ /* 0x000fe20000000000 */
[----:B------:R-:W-:Y:S01]  /*b6b0*/  UIADD3 UR8, UR5, 0x100, URZ ;  /* 0x0000010005087890 */ /* 0x000fe2000fffe03f */
[----:B------:R-:W-:Y:S02]  /*b6c0*/  LOP3.LUT R5, R5, R14, RZ, 0x3c, !PT ;  /* 0x0000000e05057212 */ /* 0x000fe400078e3cff */
[----:B------:R-:W-:-:S06]  /*b6d0*/  UMOV UR5, 0x30000 ;  /* 0x0003000000057882 */ /* 0x000fcc0000000000 */
[----:B------:R0:W-:Y:S02]  /*b6e0*/  UTMALDG.3D.MULTICAST [UR8], [UR6], UR5, desc[UR14] ;  /* 0x00000e08060073b4 */ /* 0x0001e40008011805 */
[----:B0-----:R-:W-:Y:S01]  /*b6f0*/  UMOV UR8, UR16 ;  /* 0x0000001000087c82 */ /* 0x001fe20008000000 */
[----:B------:R-:W-:Y:S02]  /*b700*/  UMOV UR11, UR19 ;  /* 0x00000013000b7c82 */ /* 0x000fe40008000000 */
[----:B------:R0:W-:Y:S02]  /*b710*/  UTMALDG.3D [UR8], [UR24], desc[UR14] ;  /* 0x00000e08180075b4 */ /* 0x0001e40008011000 */
[----:B0-----:R-:W-:Y:S05]  /*b720*/  @P1 BRA `(.L_x_300) ;  /* 0xfffffffc00441947 */ /* 0x001fea000383ffff */
.L_x_297:
[----:B------:R-:W-:Y:S05]  /*b730*/  BSYNC B1 ;  /* 0x0000000000017941 */ /* 0x000fea0003800000 */
.L_x_296:
[----:B------:R-:W-:Y:S01]  /*b740*/  LOP3.LUT P1, RZ, R9, 0xff, RZ, 0xc0, !PT ;  /* 0x000000ff09ff7812 */ /* 0x000fe2000782c0ff */
[C---:B------:R-:W-:Y:S01]  /*b750*/  IMAD.IADD R6, R10.reuse, 0x1, R3 ;  /* 0x000000010a067824 */ /* 0x040fe200078e0203 */
[----:B------:R-:W-:Y:S01]  /*b760*/  ULDC.64 UR6, c[0x0][0x650] ;  /* 0x0001940000067ab9 */ /* 0x000fe20000000a00 */
[----:B------:R-:W-:Y:S01]  /*b770*/  ISETP.GE.U32.AND P2, PT, R10, 0x3, PT ;  /* 0x000000030a00780c */ /* 0x000fe20003f46070 */
[----:B------:R-:W-:Y:S01]  /*b780*/  BSSY B1, `(.L_x_301) ;  /* 0x000006b000017945 */ /* 0x000fe20003800000 */
[----:B------:R-:W-:Y:S01]  /*b790*/  IMAD.MOV.U32 R20, RZ, RZ, -0x1 ;  /* 0xffffffffff147424 */ /* 0x000fe200078e00ff */
[----:B------:R-:W-:Y:S02]  /*b7a0*/  ISETP.GT.U32.AND P0, PT, R6, 0x2, PT ;  /* 0x000000020600780c */ /* 0x000fe40003f04070 */
[----:B------:R-:W-:Y:S02]  /*b7b0*/  MOV R13, 0xffffffff ;  /* 0xffffffff000d7802 */ /* 0x000fe40000000f00 */
[----:B------:R-:W-:-:S02]  /*b7c0*/  ISETP.LT.U32.AND P0, PT, R10, 0x3, P0 ;  /* 0x000000030a00780c */ /* 0x000fc40000701070 */
[----:B------:R-:W-:Y:S01]  /*b7d0*/  PRMT R9, RZ, 0x7610, R9 ;  /* 0x00007610ff097816 */ /* 0x000fe20000000009 */
[----:B------:R-:W0:Y:S01]  /*b7e0*/  @P1 S2R R11, SR_CgaCtaId ;  /* 0x00000000000b1919 */ /* 0x000e220000008800 */
[----:B------:R-:W-:-:S04]  /*b7f0*/  @P1 MOV R4, 0x400 ;  /* 0x0000040000041802 */ /* 0x000fc80000000f00 */
[----:B0-----:R-:W-:Y:S01]  /*b800*/  @P1 LEA R3, R11, R4, 0x18 ;  /* 0x000000040b031211 */ /* 0x001fe200078ec0ff */
[----:B------:R-:W-:-:S03]  /*b810*/  IMAD.WIDE.U32 R4, R6, -0x55555555, RZ ;  /* 0xaaaaaaab06047825 */ /* 0x000fc600078e00ff */
[----:B------:R0:W-:Y:S01]  /*b820*/  @P1 SYNCS.ARRIVE.TRANS64.A1T0 RZ, [R3+URZ+0x48], RZ ;  /* 0x000048ff03ff19a7 */ /* 0x0001e2000810003f */
[----:B------:R-:W-:Y:S02]  /*b830*/  IADD3 R16, P1, R16, UR20, RZ ;  /* 0x0000001410107c10 */ /* 0x000fe4000ff3e0ff */
[----:B------:R-:W-:Y:S02]  /*b840*/  SHF.R.U32.HI R5, RZ, 0x1, R5 ;  /* 0x00000001ff057819 */ /* 0x000fe40000011605 */
[----:B------:R-:W-:Y:S02]  /*b850*/  IADD3.X R17, R17, UR13, RZ, P1, !PT ;  /* 0x0000000d11117c10 */ /* 0x000fe40008ffe4ff */
[----:B------:R-:W-:Y:S02]  /*b860*/  PRMT R4, RZ, 0x7610, R4 ;  /* 0x00007610ff047816 */ /* 0x000fe40000000004 */
[----:B0-----:R-:W-:Y:S02]  /*b870*/  SEL R3, RZ, 0x1, !P0 ;  /* 0x00000001ff037807 */ /* 0x001fe40004000000 */
[----:B------:R-:W-:-:S02]  /*b880*/  ISETP.GE.U32.AND P0, PT, R16, UR6, PT ;  /* 0x0000000610007c0c */ /* 0x000fc4000bf06070 */
[----:B------:R-:W-:Y:S01]  /*b890*/  LOP3.LUT R0, R0, R3, RZ, 0x3c, !PT ;  /* 0x0000000300007212 */ /* 0x000fe200078e3cff */
[----:B------:R-:W-:Y:S01]  /*b8a0*/  IMAD R3, R5, -0x3, R6 ;  /* 0xfffffffd05037824 */ /* 0x000fe200078e0206 */
[----:B------:R-:W-:Y:S01]  /*b8b0*/  ISETP.GE.U32.AND.EX P0, PT, R17, UR7, PT, P0 ;  /* 0x0000000711007c0c */ /* 0x000fe2000bf06100 */
[----:B------:R-:W-:Y:S01]  /*b8c0*/  IMAD.MOV.U32 R6, RZ, RZ, -0x1 ;  /* 0xffffffffff067424 */ /* 0x000fe200078e00ff */
[----:B------:R-:W-:-:S11]  /*b8d0*/  @P2 LOP3.LUT R0, R0, 0x1, R5, 0x78, !PT ;  /* 0x0000000100002812 */ /* 0x000fd600078e7805 */
[----:B------:R-:W-:Y:S05]  /*b8e0*/  @P0 BRA `(.L_x_302) ;  /* 0x0000000400500947 */ /* 0x000fea0003800000 */
[----:B------:R-:W0:Y:S01]  /*b8f0*/  S2R R15, SR_CTAID.X ;  /* 0x00000000000f7919 */ /* 0x000e220000002500 */
[----:B------:R-:W-:Y:S01]  /*b900*/  ULDC.64 UR6, c[0x0][0x628] ;  /* 0x00018a0000067ab9 */ /* 0x000fe20000000a00 */
[----:B------:R-:W1:Y:S01]  /*b910*/  LDC R20, c[0x0][0x144] ;  /* 0x00005100ff147b82 */ /* 0x000e620000000800 */
[----:B------:R-:W-:Y:S01]  /*b920*/  ISETP.NE.U32.AND P0, PT, RZ, UR6, PT ;  /* 0x00000006ff007c0c */ /* 0x000fe2000bf05070 */
[----:B------:R-:W2:Y:S01]  /*b930*/  S2R R13, SR_CTAID.Y ;  /* 0x00000000000d7919 */ /* 0x000ea20000002600 */
[----:B------:R-:W-:Y:S01]  /*b940*/  ULDC UR8, c[0x0][0x630] ;  /* 0x00018c0000087ab9 */ /* 0x000fe20000000800 */
[----:B------:R-:W-:Y:S01]  /*b950*/  ULDC UR9, c[0x0][0x150] ;  /* 0x0000540000097ab9 */ /* 0x000fe20000000800 */
[----:B------:R-:W-:Y:S01]  /*b960*/  ISETP.NE.AND.EX P0, PT, RZ, UR7, PT, P0 ;  /* 0x00000007ff007c0c */ /* 0x000fe2000bf05300 */
[----:B------:R-:W-:Y:S02]  /*b970*/  IMAD.MOV.U32 R4, RZ, RZ, R16 ;  /* 0x000000ffff047224 */ /* 0x000fe400078e0010 */
[----:B------:R-:W-:Y:S01]  /*b980*/  IMAD.MOV.U32 R5, RZ, RZ, R17 ;  /* 0x000000ffff057224 */ /* 0x000fe200078e0011 */
[----:B0-----:R-:W-:-:S09]  /*b990*/  I2FP.F32.U32 R22, R15 ;  /* 0x0000000f00167245 */ /* 0x001fd20000201000 */
[----:B------:R-:W-:Y:S05]  /*b9a0*/  @!P0 BRA `(.L_x_303) ;  /* 0x0000000000288947 */ /* 0x000fea0003800000 */
[----:B------:R-:W-:Y:S02]  /*b9b0*/  ULDC UR5, c[0x0][0x634] ;  /* 0x00018d0000057ab9 */ /* 0x000fe40000000800 */
[----:B------:R-:W-:-:S05]  /*b9c0*/  IADD3 R5, P0, R16, UR5, RZ ;  /* 0x0000000510057c10 */ /* 0x000fca000ff1e0ff */
[----:B------:R-:W-:-:S04]  /*b9d0*/  IMAD.X R21, RZ, RZ, R17, P0 ;  /* 0x000000ffff157224 */ /* 0x000fc800000e0611 */
[----:B------:R-:W-:-:S04]  /*b9e0*/  IMAD.WIDE.U32 R6, R21, UR6, RZ ;  /* 0x0000000615067c25 */ /* 0x000fc8000f8e00ff */
[----:B------:R-:W-:-:S04]  /*b9f0*/  IMAD.WIDE.U32 R6, P0, R5, UR7, R6 ;  /* 0x0000000705067c25 */ /* 0x000fc8000f800006 */
[----:B------:R-:W-:-:S04]  /*ba00*/  IMAD.WIDE.U32 R4, R5, UR6, RZ ;  /* 0x0000000605047c25 */ /* 0x000fc8000f8e00ff */
[----:B------:R-:W-:Y:S01]  /*ba10*/  IMAD.MOV.U32 R4, RZ, RZ, R7 ;  /* 0x000000ffff047224 */ /* 0x000fe200078e0007 */
[----:B------:R-:W-:Y:S01]  /*ba20*/  IADD3 RZ, P1, R5, R6, RZ ;  /* 0x0000000605ff7210 */ /* 0x000fe20007f3e0ff */
[----:B------:R-:W-:-:S04]  /*ba30*/  IMAD.X R5, RZ, RZ, RZ, P0 ;  /* 0x000000ffff057224 */ /* 0x000fc800000e06ff */
[----:B------:R-:W-:-:S08]  /*ba40*/  IMAD.WIDE.U32.X R4, R21, UR7, R4, P1 ;  /* 0x0000000715047c25 */ /* 0x000fd000088e0404 */
.L_x_303:
[----:B------:R-:W-:Y:S01]  /*ba50*/  FMUL R22, R22, UR9 ;  /* 0x0000000916167c20 */ /* 0x000fe20008400000 */
[--C-:B------:R-:W-:Y:S01]  /*ba60*/  SHF.R.U64 R14, R4, UR8, R5.reuse ;  /* 0x00000008040e7c19 */ /* 0x100fe20008001205 */
[----:B------:R-:W-:Y:S01]  /*ba70*/  ULDC.64 UR6, c[0x0][0x620] ;  /* 0x0001880000067ab9 */ /* 0x000fe20000000a00 */
[----:B------:R-:W-:Y:S01]  /*ba80*/  SHF.R.U32.HI R4, RZ, UR8, R5 ;  /* 0x00000008ff047c19 */ /* 0x000fe20008011605 */
[----:B------:R-:W-:Y:S01]  /*ba90*/  ULDC.64 UR8, c[0x0][0x640] ;  /* 0x0001900000087ab9 */ /* 0x000fe20000000a00 */
[----:B------:R-:W-:Y:S01]  /*baa0*/  IADD3 R5, P0, RZ, -R14, RZ ;  /* 0x8000000eff057210 */ /* 0x000fe20007f1e0ff */
[----:B------:R-:W0:Y:S01]  /*bab0*/  F2I.U32.TRUNC.NTZ R22, R22 ;  /* 0x0000001600167305 */ /* 0x000e22000020f000 */
[----:B------:R-:W-:Y:S02]  /*bac0*/  ULDC UR5, c[0x0][0x618] ;  /* 0x0001860000057ab9 */ /* 0x000fe40000000800 */
[----:B------:R-:W-:Y:S02]  /*bad0*/  IADD3.X R4, RZ, ~R4, RZ, P0, !PT ;  /* 0x80000004ff047210 */ /* 0x000fe400007fe4ff */
[----:B------:R-:W-:-:S03]  /*bae0*/  ISETP.NE.U32.AND P0, PT, RZ, UR8, PT ;  /* 0x00000008ff007c0c */ /* 0x000fc6000bf05070 */
[----:B------:R-:W-:Y:S01]  /*baf0*/  IMAD R4, R4, UR6, RZ ;  /* 0x0000000604047c24 */ /* 0x000fe2000f8e02ff */
[----:B------:R-:W-:-:S03]  /*bb00*/  ISETP.NE.AND.EX P0, PT, RZ, UR9, PT, P0 ;  /* 0x00000009ff007c0c */ /* 0x000fc6000bf05300 */
[C---:B------:R-:W-:Y:S02]  /*bb10*/  IMAD R7, R5.reuse, UR7, R4 ;  /* 0x0000000705077c24 */ /* 0x040fe4000f8e0204 */
[----:B------:R-:W-:Y:S01]  /*bb20*/  IMAD.WIDE.U32 R4, R5, UR6, R16 ;  /* 0x0000000605047c25 */ /* 0x000fe2000f8e0010 */
[----:B------:R-:W-:-:S03]  /*bb30*/  ULDC UR6, c[0x0][0x154] ;  /* 0x0000550000067ab9 */ /* 0x000fc60000000800 */
[----:B0-----:R-:W-:Y:S02]  /*bb40*/  IMAD.MOV R6, RZ, RZ, -R22 ;  /* 0x000000ffff067224 */ /* 0x001fe400078e0a16 */
[----:B------:R-:W-:Y:S02]  /*bb50*/  IMAD.IADD R5, R5, 0x1, R7 ;  /* 0x0000000105057824 */ /* 0x000fe400078e0207 */
[----:B-1----:R-:W-:Y:S01]  /*bb60*/  IMAD R15, R20, R6, R15 ;  /* 0x00000006140f7224 */ /* 0x002fe200078e020f */
[----:B--2---:R-:W-:Y:S01]  /*bb70*/  I2FP.F32.U32 R6, R13 ;  /* 0x0000000d00067245 */ /* 0x004fe20000201000 */
[----:B------:R-:W0:Y:S01]  /*bb80*/  LDC R20, c[0x0][0x148] ;  /* 0x00005200ff147b82 */ /* 0x000e220000000800 */
[--C-:B------:R-:W-:Y:S02]  /*bb90*/  SHF.R.U64 R21, R4, UR5, R5.reuse ;  /* 0x0000000504157c19 */ /* 0x100fe40008001205 */
[----:B------:R-:W-:Y:S01]  /*bba0*/  SHF.R.U32.HI R4, RZ, UR5, R5 ;  /* 0x00000005ff047c19 */ /* 0x000fe20008011605 */
[----:B------:R-:W-:Y:S01]  /*bbb0*/  FMUL R6, R6, UR6 ;  /* 0x0000000606067c20 */ /* 0x000fe20008400000 */
[----:B------:R-:W-:-:S02]  /*bbc0*/  ULDC UR5, c[0x0][0x608] ;  /* 0x0001820000057ab9 */ /* 0x000fc40000000800 */
[--C-:B------:R-:W-:Y:S01]  /*bbd0*/  SHF.R.U64 R23, R21, UR5, R4.reuse ;  /* 0x0000000515177c19 */ /* 0x100fe20008001204 */
[----:B------:R1:W2:Y:S01]  /*bbe0*/  F2I.U32.TRUNC.NTZ R24, R6 ;  /* 0x0000000600187305 */ /* 0x0002a2000020f000 */
[----:B------:R-:W-:Y:S01]  /*bbf0*/  SHF.R.U32.HI R4, RZ, UR5, R4 ;  /* 0x00000005ff047c19 */ /* 0x000fe20008011604 */
[----:B------:R-:W-:-:S03]  /*bc00*/  ULDC UR5, c[0x0][0x658] ;  /* 0x0001960000057ab9 */ /* 0x000fc60000000800 */
[--C-:B------:R-:W-:Y:S02]  /*bc10*/  SHF.R.U64 R22, R23, UR5, R4.reuse ;  /* 0x0000000517167c19 */ /* 0x100fe40008001204 */
[----:B------:R-:W-:-:S03]  /*bc20*/  SHF.R.U32.HI R25, RZ, UR5, R4 ;  /* 0x00000005ff197c19 */ /* 0x000fc60008011604 */
[----:B------:R-:W-:Y:S02]  /*bc30*/  IMAD.MOV.U32 R4, RZ, RZ, R22 ;  /* 0x000000ffff047224 */ /* 0x000fe400078e0016 */
[----:B------:R-:W-:Y:S01]  /*bc40*/  IMAD.MOV.U32 R5, RZ, RZ, R25 ;  /* 0x000000ffff057224 */ /* 0x000fe200078e0019 */
[----:B-1----:R-:W-:Y:S06]  /*bc50*/  @!P0 BRA `(.L_x_304) ;  /* 0x0000000000288947 */ /* 0x002fec0003800000 */
[----:B------:R-:W-:Y:S02]  /*bc60*/  ULDC UR5, c[0x0][0x64c] ;  /* 0x0001930000057ab9 */ /* 0x000fe40000000800 */
[----:B------:R-:W-:-:S05]  /*bc70*/  IADD3 R5, P0, R22, UR5, RZ ;  /* 0x0000000516057c10 */ /* 0x000fca000ff1e0ff */
[----:B------:R-:W-:-:S04]  /*bc80*/  IMAD.X R25, RZ, RZ, R25, P0 ;  /* 0x000000ffff197224 */ /* 0x000fc800000e0619 */
[----:B------:R-:W-:-:S04]  /*bc90*/  IMAD.WIDE.U32 R6, R25, UR8, RZ ;  /* 0x0000000819067c25 */ /* 0x000fc8000f8e00ff */
[----:B------:R-:W-:-:S04]  /*bca0*/  IMAD.WIDE.U32 R6, P0, R5, UR9, R6 ;  /* 0x0000000905067c25 */ /* 0x000fc8000f800006 */
[----:B------:R-:W-:Y:S01]  /*bcb0*/  IMAD.WIDE.U32 R4, R5, UR8, RZ ;  /* 0x0000000805047c25 */ /* 0x000fe2000f8e00ff */
[----:B------:R-:W-:-:S04]  /*bcc0*/  MOV R4, R7 ;  /* 0x0000000700047202 */ /* 0x000fc80000000f00 */
[----:B------:R-:W-:Y:S01]  /*bcd0*/  IADD3 RZ, P1, R5, R6, RZ ;  /* 0x0000000605ff7210 */ /* 0x000fe20007f3e0ff */
[----:B------:R-:W-:-:S04]  /*bce0*/  IMAD.X R5, RZ, RZ, RZ, P0 ;  /* 0x000000ffff057224 */ /* 0x000fc800000e06ff */
[----:B------:R-:W-:-:S08]  /*bcf0*/  IMAD.WIDE.U32.X R4, R25, UR9, R4, P1 ;  /* 0x0000000919047c25 */ /* 0x000fd000088e0404 */
.L_x_304:
[----:B------:R-:W-:Y:S01]  /*bd00*/  ISETP.NE.AND P0, PT, R2, 0x1, PT ;  /* 0x000000010200780c */ /* 0x000fe20003f05270 */
[----:B------:R-:W-:Y:S01]  /*bd10*/  ULDC UR5, c[0x0][0x648] ;  /* 0x0001920000057ab9 */ /* 0x000fe20000000800 */
[----:B------:R-:W-:Y:S01]  /*bd20*/  LOP3.LUT R23, R23, UR17, RZ, 0xc0, !PT ;  /* 0x0000001117177c12 */ /* 0x000fe2000f8ec0ff */
[----:B--2---:R-:W-:Y:S01]  /*bd30*/  IMAD.MOV R24, RZ, RZ, -R24 ;  /* 0x000000ffff187224 */ /* 0x004fe200078e0a18 */
[----:B------:R-:W-:Y:S01]  /*bd40*/  SHF.R.U64 R4, R4, UR5, R5 ;  /* 0x0000000504047c19 */ /* 0x000fe20008001205 */
[----:B------:R-:W-:Y:S01]  /*bd50*/  ULDC UR5, c[0x0][0x638] ;  /* 0x00018e0000057ab9 */ /* 0x000fe20000000800 */
[----:B------:R-:W-:Y:S01]  /*bd60*/  LOP3.LUT R21, R21, UR4, RZ, 0xc0, !PT ;  /* 0x0000000415157c12 */ /* 0x000fe2000f8ec0ff */
[----:B------:R-:W-:Y:S01]  /*bd70*/  ULDC UR6, c[0x0][0x610] ;  /* 0x0001840000067ab9 */ /* 0x000fe20000000800 */
[----:B------:R-:W-:Y:S02]  /*bd80*/  IMAD.MOV.U32 R6, RZ, RZ, R14 ;  /* 0x000000ffff067224 */ /* 0x000fe400078e000e */
[----:B------:R-:W-:-:S02]  /*bd90*/  IMAD.MOV R5, RZ, RZ, -R4 ;  /* 0x000000ffff057224 */ /* 0x000fc400078e0a04 */
[----:B------:R-:W-:Y:S02]  /*bda0*/  IMAD R4, R4, UR18, R23 ;  /* 0x0000001204047c24 */ /* 0x000fe4000f8e0217 */
[----:B0-----:R-:W-:Y:S02]  /*bdb0*/  @P0 IMAD R15, R20, R24, R13 ;  /* 0x00000018140f0224 */ /* 0x001fe400078e020d */
[----:B------:R-:W-:Y:S01]  /*bdc0*/  IMAD R22, R5, UR5, R22 ;  /* 0x0000000505167c24 */ /* 0x000fe2000f8e0216 */
[----:B------:R-:W-:Y:S01]  /*bdd0*/  ULDC UR5, c[0x0][0x600] ;  /* 0x0001800000057ab9 */ /* 0x000fe20000000800 */
[----:B------:R-:W-:Y:S02]  /*bde0*/  IMAD R15, R4, UR6, R15 ;  /* 0x00000006040f7c24 */ /* 0x000fe4000f8e020f */
[----:B------:R-:W-:Y:S02]  /*bdf0*/  IMAD R22, R22, UR5, R21 ;  /* 0x0000000516167c24 */ /* 0x000fe4000f8e0215 */
[----:B------:R-:W-:-:S03]  /*be00*/  IMAD.MOV.U32 R4, RZ, RZ, 0x1 ;  /* 0x00000001ff047424 */ /* 0x000fc600078e00ff */
[----:B------:R-:W-:Y:S02]  /*be10*/  SEL R13, R22, R15, !P0 ;  /* 0x0000000f160d7207 */ /* 0x000fe40004000000 */
[----:B------:R-:W-:-:S07]  /*be20*/  SEL R20, R15, R22, !P0 ;  /* 0x000000160f147207 */ /* 0x000fce0004000000 */
.L_x_302:
[----:B------:R-:W-:Y:S05]  /*be30*/  BSYNC B1 ;  /* 0x0000000000017941 */ /* 0x000fea0003800000 */
.L_x_301:
[----:B------:R-:W-:-:S13]  /*be40*/  LOP3.LUT P0, RZ, R4, 0xff, RZ, 0xc0, !PT ;  /* 0x000000ff04ff7812 */ /* 0x000fda000780c0ff */
[----:B------:R-:W-:Y:S05]  /*be50*/  @P0 BRA `(.L_x_305) ;  /* 0xfffffff400400947 */ /* 0x000fea000383ffff */
[----:B------:R-:W-:Y:S05]  /*be60*/  BSYNC B0 ;  /* 0x0000000000007941 */ /* 0x000fea0003800000 */
.L_x_294:
[----:B------:R-:W-:-:S03]  /*be70*/  UMOV UR5, 0xffffffff ;  /* 0xffffffff00057882 */ /* 0x000fc60000000000 */
[----:B------:R-:W-:Y:S05]  /*be80*/  BRA.DIV UR5, `(.L_x_306) ;  /* 0x0000000205f07947 */ /* 0x000fea000b800000 */
[----:B------:R-:W-:-:S13]  /*be90*/  ELECT P6, URZ, PT ;  /* 0x00000000003f782f */ /* 0x000fda00038c0000 */
.L_x_319:
[----:B------:R-:W-:Y:S04]  /*bea0*/  BSSY B0, `(.L_x_307) ;  /* 0x0000022000007945 */ /* 0x000fe80003800000 */
[----:B------:R-:W-:Y:S05]  /*beb0*/  @!P6 BRA `(.L_x_308) ;  /* 0x000000000080e947 */ /* 0x000fea0003800000 */
[----:B------:R-:W-:-:S04]  /*bec0*/  LOP3.LUT R19, R19, 0x2, RZ, 0xfc, !PT ;  /* 0x0000000213137812 */ /* 0x000fc800078efcff */
[----:B------:R-:W-:-:S13]  /*bed0*/  ISETP.NE.AND P0, PT, R19, 0x3, PT ;  /* 0x000000031300780c */ /* 0x000fda0003f05270 */
[----:B------:R-:W-:Y:S05]  /*bee0*/  @!P0 BRA `(.L_x_309) ;  /* 0x0000000000048947 */ /* 0x000fea0003800000 */
[----:B------:R-:W-:Y:S01]  /*bef0*/  BPT.TRAP 0x1 ;  /* 0x000000040000795c */ /* 0x000fe20000300000 */
.L_x_309:
[----:B------:R-:W0:Y:S01]  /*bf00*/  S2R R5, SR_CgaCtaId ;  /* 0x0000000000057919 */ /* 0x000e220000008800 */
[----:B------:R-:W-:Y:S02]  /*bf10*/  MOV R2, 0x400 ;  /* 0x0000040000027802 */ /* 0x000fe40000000f00 */
[----:B------:R-:W-:Y:S02]  /*bf20*/  SHF.L.U32 R4, R0, 0x1f, RZ ;  /* 0x0000001f00047819 */ /* 0x000fe400000006ff */
[----:B0-----:R-:W-:-:S05]  /*bf30*/  LEA R2, R5, R2, 0x18 ;  /* 0x0000000205027211 */ /* 0x001fca00078ec0ff */
[----:B------:R-:W-:-:S04]  /*bf40*/  VIADD R2, R2, 0x18 ;  /* 0x0000001802027836 */ /* 0x000fc80000000000 */
[C---:B------:R-:W-:Y:S01]  /*bf50*/  IMAD R7, R3.reuse, 0x8, R2 ;  /* 0x0000000803077824 */ /* 0x040fe200078e0202 */
[----:B------:R-:W-:-:S03]  /*bf60*/  IADD3 R3, R3, 0x1, RZ ;  /* 0x0000000103037810 */ /* 0x000fc60007ffe0ff */
[----:B------:R-:W0:Y:S01]  /*bf70*/  SYNCS.PHASECHK.TRANS64.TRYWAIT P0, [R7+URZ], R4 ;  /* 0x00000004070075a7 */ /* 0x000e22000800017f */
[----:B------:R-:W-:-:S04]  /*bf80*/  ISETP.NE.AND P1, PT, R3, 0x3, PT ;  /* 0x000000030300780c */ /* 0x000fc80003f25270 */
[----:B------:R-:W-:Y:S02]  /*bf90*/  SEL R5, RZ, 0x1, P1 ;  /* 0x00000001ff057807 */ /* 0x000fe40000800000 */
[----:B------:R-:W-:Y:S02]  /*bfa0*/  SEL R3, R3, RZ, P1 ;  /* 0x000000ff03037207 */ /* 0x000fe40000800000 */
[----:B------:R-:W-:-:S03]  /*bfb0*/  LOP3.LUT R9, R0, R5, RZ, 0x3c, !PT ;  /* 0x0000000500097212 */ /* 0x000fc600078e3cff */
[----:B------:R-:W-:Y:S01]  /*bfc0*/  IMAD R6, R3, 0x8, R2 ;  /* 0x0000000803067824 */ /* 0x000fe200078e0202 */
[----:B------:R-:W-:Y:S01]  /*bfd0*/  SHF.L.U32 R5, R9, 0x1f, RZ ;  /* 0x0000001f09057819 */ /* 0x000fe200000006ff */
[----:B0-----:R-:W-:Y:S06]  /*bfe0*/  @!P0 BRA `(.L_x_310) ;  /* 0x0000000000b88947 */ /* 0x001fec0003800000 */
.L_x_320:
[----:B------:R-:W1:Y:S01]  /*bff0*/  SYNCS.PHASECHK.TRANS64.TRYWAIT P0, [R6+URZ], R5 ;  /* 0x00000005060075a7 */ /* 0x000e62000800017f */
[----:B------:R-:W-:-:S05]  /*c000*/  VIADD R0, R3, 0x1 ;  /* 0x0000000103007836 */ /* 0x000fca0000000000 */
[----:B------:R-:W-:-:S04]  /*c010*/  ISETP.NE.AND P1, PT, R0, 0x3, PT ;  /* 0x000000030000780c */ /* 0x000fc80003f25270 */
[----:B0-----:R-:W-:Y:S02]  /*c020*/  SEL R4, RZ, 0x1, P1 ;  /* 0x00000001ff047807 */ /* 0x001fe40000800000 */
[----:B------:R-:W-:Y:S02]  /*c030*/  SEL R3, R0, RZ, P1 ;  /* 0x000000ff00037207 */ /* 0x000fe40000800000 */
[----:B------:R-:W-:Y:S01]  /*c040*/  LOP3.LUT R0, R9, R4, RZ, 0x3c, !PT ;  /* 0x0000000409007212 */ /* 0x000fe200078e3cff */
[----:B-1----:R-:W-:Y:S06]  /*c050*/  @!P0 BRA `(.L_x_311) ;  /* 0x0000000000b08947 */ /* 0x002fec0003800000 */
.L_x_321:
[----:B------:R-:W-:Y:S01]  /*c060*/  IMAD R3, R3, 0x8, R2 ;  /* 0x0000000803037824 */ /* 0x000fe200078e0202 */
[----:B------:R-:W-:-:S07]  /*c070*/  SHF.L.U32 R0, R0, 0x1f, RZ ;  /* 0x0000001f00007819 */ /* 0x000fce00000006ff */
.L_x_312:
[----:B-1----:R1:W2:Y:S02]  /*c080*/  SYNCS.PHASECHK.TRANS64.TRYWAIT P0, [R3+URZ], R0 ;  /* 0x00000000030075a7 */ /* 0x0022a4000800017f */
[----:B--2---:R-:W-:Y:S05]  /*c090*/  @!P0 NANOSLEEP.SYNCS 0x989680 ;  /* 0x009896800000895d */ /* 0x004fea0003900000 */
[----:B------:R-:W2:Y:S02]  /*c0a0*/  @!P0 SYNCS.PHASECHK.TRANS64 P0, [R3+URZ], R0 ;  /* 0x00000000030085a7 */ /* 0x000ea4000800007f */
[----:B--2---:R-:W-:Y:S05]  /*c0b0*/  @!P0 BRA `(.L_x_312) ;  /* 0xfffffffc00f08947 */ /* 0x004fea000383ffff */
.L_x_308:
[----:B------:R-:W-:Y:S05]  /*c0c0*/  BSYNC B0 ;  /* 0x0000000000007941 */ /* 0x000fea0003800000 */
.L_x_307:
[----:B------:R-:W-:Y:S05]  /*c0d0*/  EXIT ;  /* 0x000000000000794d */ /* 0x000fea0003800000 */
.L_x_21:
[----:B---3--:R3:W4:Y:S02]  /*c0e0*/  SYNCS.PHASECHK.TRANS64.TRYWAIT P1, [R3+URZ], R0 ;  /* 0x00000000030075a7 */ /* 0x008724000802017f */
[----:B----4-:R-:W-:Y:S05]  /*c0f0*/  @!P1 NANOSLEEP.SYNCS 0x989680 ;  /* 0x009896800000995d */ /* 0x010fea0003900000 */
[----:B------:R-:W4:Y:S02]  /*c100*/  @!P1 SYNCS.PHASECHK.TRANS64 P1, [R3+URZ], R0 ;  /* 0x00000000030095a7 */ /* 0x000f24000802007f */
[----:B----4-:R-:W-:Y:S05]  /*c110*/  @!P1 BRA `(.L_x_21) ;  /* 0xfffffffc00f09947 */ /* 0x010fea000383ffff */
[----:B------:R-:W-:Y:S05]  /*c120*/  BRA `(.L_x_20) ;  /* 0xffffff5000d87947 */ /* 0x000fea000383ffff */
.L_x_26:
[----:B-1----:R1:W2:Y:S02]  /*c130*/  SYNCS.PHASECHK.TRANS64.TRYWAIT P1, [R5+URZ], R4 ;  /* 0x00000004050075a7 */ /* 0x0022a4000802017f */
[----:B--2---:R-:W-:Y:S05]  /*c140*/  @!P1 NANOSLEEP.SYNCS 0x989680 ;  /* 0x009896800000995d */ /* 0x004fea0003900000 */
[----:B------:R-:W2:Y:S02]  /*c150*/  @!P1 SYNCS.PHASECHK.TRANS64 P1, [R5+URZ], R4 ;  /* 0x00000004050095a7 */ /* 0x000ea4000802007f */
[----:B--2---:R-:W-:Y:S05]  /*c160*/  @!P1 BRA `(.L_x_26) ;  /* 0xfffffffc00f09947 */ /* 0x004fea000383ffff */
[----:B------:R-:W-:Y:S05]  /*c170*/  BRA `(.L_x_25) ;  /* 0xffffff5400b87947 */ /* 0x000fea000383ffff */
.L_x_295:
[----:B------:R-:W-:Y:S01]  /*c180*/  BSSY B1, `(.L_x_313) ;  /* 0x0000006000017945 */ /* 0x000fe20003800000 */
[----:B------:R-:W-:-:S07]  /*c190*/  IMAD.MOV.U32 R15, RZ, RZ, -0x1 ;  /* 0xffffffffff0f7424 */ /* 0x000fce00078e00ff */
[----:B------:R-:W-:Y:S05]  /*c1a0*/  WARPSYNC.COLLECTIVE R15, `(.L_x_314) ;  /* 0x000000000f0c7348 */ /* 0x000fea0003c00000 */
[----:B------:R-:W-:Y:S02]  /*c1b0*/  ELECT P6, UR62, PT ;  /* 0x00000000003e782f */ /* 0x000fe400038c0000 */
[----:B------:R-:W-:Y:S01]  /*c1c0*/  MOV R14, UR62 ;  /* 0x0000003e000e7c02 */ /* 0x000fe20008000f00 */
[----:B------:R-:W-:Y:S10]  /*c1d0*/  ENDCOLLECTIVE ;  /* 0x000000000000791b */ /* 0x000ff40003800000 */
.L_x_314:
[----:B------:R-:W-:Y:S05]  /*c1e0*/  BSYNC B1 ;  /* 0x0000000000017941 */ /* 0x000fea0003800000 */
.L_x_313:
[----:B------:R-:W-:Y:S05]  /*c1f0*/  BRA `(.L_x_315) ;  /* 0xfffffff000647947 */ /* 0x000fea000383ffff */
.L_x_298:
[----:B-1----:R1:W2:Y:S02]  /*c200*/  SYNCS.PHASECHK.TRANS64.TRYWAIT P0, [R22+URZ+0x18], R13 ;  /* 0x0000180d160075a7 */ /* 0x0022a4000800017f */
[----:B--2---:R-:W-:Y:S05]  /*c210*/  @!P0 NANOSLEEP.SYNCS 0x989680 ;  /* 0x009896800000895d */ /* 0x004fea0003900000 */
[----:B------:R-:W2:Y:S02]  /*c220*/  @!P0 SYNCS.PHASECHK.TRANS64 P0, [R22+URZ+0x18], R13 ;  /* 0x0000180d160085a7 */ /* 0x000ea4000800007f */
[----:B--2---:R-:W-:Y:S05]  /*c230*/  @!P0 BRA `(.L_x_298) ;  /* 0xfffffffc00f08947 */ /* 0x004fea000383ffff */
[----:B------:R-:W-:Y:S05]  /*c240*/  BRA `(.L_x_316) ;  /* 0xfffffff000a47947 */ /* 0x000fea000383ffff */
.L_x_306:
[----:B------:R-:W-:Y:S01]  /*c250*/  BSSY B0, `(.L_x_317) ;  /* 0x0000006000007945 */ /* 0x000fe20003800000 */
[----:B------:R-:W-:-:S07]  /*c260*/  IMAD.MOV.U32 R15, RZ, RZ, -0x1 ;  /* 0xffffffffff0f7424 */ /* 0x000fce00078e00ff */
[----:B------:R-:W-:Y:S05]  /*c270*/  WARPSYNC.COLLECTIVE R15, `(.L_x_318) ;  /* 0x000000000f0c7348 */ /* 0x000fea0003c00000 */
[----:B------:R-:W-:Y:S02]  /*c280*/  ELECT P6, UR62, PT ;  /* 0x00000000003e782f */ /* 0x000fe400038c0000 */
[----:B------:R-:W-:Y:S01]  /*c290*/  MOV R14, UR62 ;  /* 0x0000003e000e7c02 */ /* 0x000fe20008000f00 */
[----:B------:R-:W-:Y:S10]  /*c2a0*/  ENDCOLLECTIVE ;  /* 0x000000000000791b */ /* 0x000ff40003800000 */
.L_x_318:
[----:B------:R-:W-:Y:S05]  /*c2b0*/  BSYNC B0 ;  /* 0x0000000000007941 */ /* 0x000fea0003800000 */
.L_x_317:
[----:B------:R-:W-:Y:S05]  /*c2c0*/  BRA `(.L_x_319) ;  /* 0xfffffff800f47947 */ /* 0x000fea000383ffff */
.L_x_310:
[----:B0-----:R0:W1:Y:S02]  /*c2d0*/  SYNCS.PHASECHK.TRANS64.TRYWAIT P0, [R7+URZ], R4 ;  /* 0x00000004070075a7 */ /* 0x001064000800017f */
[----:B-1----:R-:W-:Y:S05]  /*c2e0*/  @!P0 NANOSLEEP.SYNCS 0x989680 ;  /* 0x009896800000895d */ /* 0x002fea0003900000 */
[----:B------:R-:W1:Y:S02]  /*c2f0*/  @!P0 SYNCS.PHASECHK.TRANS64 P0, [R7+URZ], R4 ;  /* 0x00000004070085a7 */ /* 0x000e64000800007f */
[----:B-1----:R-:W-:Y:S05]  /*c300*/  @!P0 BRA `(.L_x_310) ;  /* 0xfffffffc00f08947 */ /* 0x002fea000383ffff */
[----:B------:R-:W-:Y:S05]  /*c310*/  BRA `(.L_x_320) ;  /* 0xfffffffc00347947 */ /* 0x000fea000383ffff */
.L_x_311:
[----:B0-----:R0:W1:Y:S02]  /*c320*/  SYNCS.PHASECHK.TRANS64.TRYWAIT P0, [R6+URZ], R5 ;  /* 0x00000005060075a7 */ /* 0x001064000800017f */
[----:B-1----:R-:W-:Y:S05]  /*c330*/  @!P0 NANOSLEEP.SYNCS 0x989680 ;  /* 0x009896800000895d */ /* 0x002fea0003900000 */
[----:B------:R-:W1:Y:S02]  /*c340*/  @!P0 SYNCS.PHASECHK.TRANS64 P0, [R6+URZ], R5 ;  /* 0x00000005060085a7 */ /* 0x000e64000800007f */
[----:B-1----:R-:W-:Y:S05]  /*c350*/  @!P0 BRA `(.L_x_311) ;  /* 0xfffffffc00f08947 */ /* 0x002fea000383ffff */
[----:B------:R-:W-:Y:S05]  /*c360*/  BRA `(.L_x_321) ;  /* 0xfffffffc003c7947 */ /* 0x000fea000383ffff */
.L_x_322:
[----:B------:R-:W-:-:S00]  /*c370*/  BRA `(.L_x_322) ;  /* 0xfffffffc00fc7947 */ /* 0x000fc0000383ffff */
[----:B------:R-:W-:-:S00]  /*c380*/  NOP ;  /* 0x0000000000007918 */ /* 0x000fc00000000000 */
[----:B------:R-:W-:-:S00]  /*c390*/  NOP ;  /* 0x0000000000007918 */ /* 0x000fc00000000000 */
[----:B------:R-:W-:-:S00]  /*c3a0*/  NOP ;  /* 0x0000000000007918 */ /* 0x000fc00000000000 */
[----:B------:R-:W-:-:S00]  /*c3b0*/  NOP ;  /* 0x0000000000007918 */ /* 0x000fc00000000000 */
[----:B------:R-:W-:-:S00]  /*c3c0*/  NOP ;  /* 0x0000000000007918 */ /* 0x000fc00000000000 */
[----:B------:R-:W-:-:S00]  /*c3d0*/  NOP ;  /* 0x0000000000007918 */ /* 0x000fc00000000000 */
[----:B------:R-:W-:-:S00]  /*c3e0*/  NOP ;  /* 0x0000000000007918 */ /* 0x000fc00000000000 */
[----:B------:R-:W-:-:S00]  /*c3f0*/  NOP ;  /* 0x0000000000007918 */ /* 0x000fc00000000000 */
.L_x_323:


//--------------------- .nv.global.init           --------------------------
	.section	.nv.global.init,"aw",@progbits
.nv.global.init:
	.type		$str$22,@object
	.size		$str$22,($str$23 - $str$22)
$str$22:
        /*0000*/ 	.byte	0x6b, 0x5f, 0x74, 0x69, 0x6c, 0x65, 0x5f, 0x63, 0x6f, 0x75, 0x6e, 0x74, 0x20, 0x3e, 0x3d, 0x20
        /*0010*/ 	.byte	0x31, 0x00
	.type		$str$23,@object
	.size		$str$23,(__unnamed_1 - $str$23)
$str$23:
        /*0012*/ 	.byte	0x2f, 0x74, 0x6d, 0x70, 0x2f, 0x63, 0x75, 0x74, 0x6c, 0x61, 0x73, 0x73, 0x5f, 0x73, 0x77, 0x65
        /*0022*/ 	.byte	0x65, 0x70, 0x5f, 0x73, 0x72, 0x63, 0x2f, 0x69, 0x6e, 0x63, 0x6c, 0x75, 0x64, 0x65, 0x2f, 0x63
        /*0032*/ 	.byte	0x75, 0x74, 0x6c, 0x61, 0x73, 0x73, 0x2f, 0x67, 0x65, 0x6d, 0x6d, 0x2f, 0x63, 0x6f, 0x6c, 0x6c
        /*0042*/ 	.byte	0x65, 0x63, 0x74, 0x69, 0x76, 0x65, 0x2f, 0x73, 0x6d, 0x39, 0x30, 0x5f, 0x6d, 0x6d, 0x61, 0x5f
        /*0052*/ 	.byte	0x74, 0x6d, 0x61, 0x5f, 0x67, 0x6d, 0x6d, 0x61, 0x5f, 0x73, 0x73, 0x5f, 0x77, 0x61, 0x72, 0x70
        /*0062*/ 	.byte	0x73, 0x70, 0x65, 0x63, 0x69, 0x61, 0x6c, 0x69, 0x7a, 0x65, 0x64, 0x2e, 0x68, 0x70, 0x70, 0x00
	.type		__unnamed_1,@object
	.size		__unnamed_1,(.L_0 - __unnamed_1)
__unnamed_1:
        /*0072*/ 	.byte	0x76, 0x6f, 0x69, 0x64, 0x20, 0x63, 0x75, 0x74, 0x6c, 0x61, 0x73, 0x73, 0x3a, 0x3a, 0x67, 0x65
        /* <DEDUP_REMOVED lines=180> */
        /*0bc2*/ 	.byte	0x6e, 0x74, 0x69, 0x74, 0x79, 0x5d, 0x00
.L_0:


//--------------------- .nv.shared._ZN7cutlass13device_kernelINS_4gemm6kernel13GemmUniversalIN4cute5tupleIJiiiiEEENS1_10collective13CollectiveMmaINS1_34MainloopSm90TmaGmmaWarpSpecializedILi3ENS5_IJNS4_1CILi1EEENSA_ILi2EEESB_EEENS1_35KernelTmaWarpSpecializedCooperativeEEENS5_IJNSA_ILi256EEENSA_ILi128EEENSA_ILi32EEEEEENS_6half_tENS5_IJlSB_lEEESK_SL_NS4_8TiledMMAINS4_8MMA_AtomIJNS4_4SM904GMMA26MMA_64x128x16_F32F16F16_SSILNSP_5MajorE0ELSR_0ELNSP_7ScaleInE1ELSS_1EEEEEENS4_6LayoutINS5_IJSC_SB_SB_EEENS5_IJSB_NSA_ILi0EEESX_EEEEENS5_IJNS4_10UnderscoreES10_S10_EEEEENS4_23SM90_TMA_LOAD_MULTICASTENS4_14ComposedLayoutINS4_7SwizzleILi2ELi4ELi3EEENS4_18smem_ptr_flag_bitsILi16EEENSV_INS5_IJNSA_ILi8EEESI_EEENS5_IJSI_SB_EEEEEEEvNS4_8identityENS4_13SM90_TMA_LOADES1D_vS1E_EENS_8epilogue10collective6detail29Sm90TmaWarpSpecializedAdapterINS1I_15DefaultEpilogueISK_SL_SL_NS1H_6thread17LinearCombinationISK_Li1EffLNS1M_9ScaleType4KindE0ELNS_15FloatRoundStyleE2ESK_EENS1_15EpilogueDefaultEEEEEvvEEEEvNT_6ParamsE --------------------------
	.section	.nv.shared._ZN7cutlass13device_kernelINS_4gemm6kernel13GemmUniversalIN4cute5tupleIJiiiiEEENS1_10collective13CollectiveMmaINS1_34MainloopSm90TmaGmmaWarpSpecializedILi3ENS5_IJNS4_1CILi1EEENSA_ILi2EEESB_EEENS1_35KernelTmaWarpSpecializedCooperativeEEENS5_IJNSA_ILi256EEENSA_ILi128EEENSA_ILi32EEEEEENS_6half_tENS5_IJlSB_lEEESK_SL_NS4_8TiledMMAINS4_8MMA_AtomIJNS4_4SM904GMMA26MMA_64x128x16_F32F16F16_SSILNSP_5MajorE0ELSR_0ELNSP_7ScaleInE1ELSS_1EEEEEENS4_6LayoutINS5_IJSC_SB_SB_EEENS5_IJSB_NSA_ILi0EEESX_EEEEENS5_IJNS4_10UnderscoreES10_S10_EEEEENS4_23SM90_TMA_LOAD_MULTICASTENS4_14ComposedLayoutINS4_7SwizzleILi2ELi4ELi3EEENS4_18smem_ptr_flag_bitsILi16EEENSV_INS5_IJNSA_ILi8EEESI_EEENS5_IJSI_SB_EEEEEEEvNS4_8identityENS4_13SM90_TMA_LOADES1D_vS1E_EENS_8epilogue10collective6detail29Sm90TmaWarpSpecializedAdapterINS1I_15DefaultEpilogueISK_SL_SL_NS1H_6thread17LinearCombinationISK_Li1EffLNS1M_9ScaleType4KindE0ELNS_15FloatRoundStyleE2ESK_EENS1_15EpilogueDefaultEEEEEvvEEEEvNT_6ParamsE,"aw",@nobits
	.sectionflags	@""
	.align	16
	.zero		1024


//--------------------- .nv.shared.reserved.0     --------------------------
	.section	.nv.shared.reserved.0,"aw",@nobits
	.weak		__nv_reservedSMEM_offset_0_alias
	.size		__nv_reservedSMEM_offset_0_alias, 0, 0
	.other		__nv_reservedSMEM_offset_0_alias,@"STO_CUDA_RESERVED_SHARED STV_DEFAULT"
__nv_reservedSMEM_offset_0_alias:
	.zero		0


//--------------------- .nv.global                --------------------------
	.section	.nv.global,"aw",@nobits
.nv.global:
	.type		_ZN39_INTERNAL_1a01ba07_4_k_cu_14f3ac80_27104cute1_E,@object
	.size		_ZN39_INTERNAL_1a01ba07_4_k_cu_14f3ac80_27104cute1_E,(_ZN39_INTERNAL_1a01ba07_4_k_cu_14f3ac80_27104cuda3std3__45__cpo6cbeginE - _ZN39_INTERNAL_1a01ba07_4_k_cu_14f3ac80_27104cute1_E)
_ZN39_INTERNAL_1a01ba07_4_k_cu_14f3ac80_27104cute1_E:
	.zero		1
	.type		_ZN39_INTERNAL_1a01ba07_4_k_cu_14f3ac80_27104cuda3std3__45__cpo6cbeginE,@object
	.size		_ZN39_INTERNAL_1a01ba07_4_k_cu_14f3ac80_27104cuda3std3__45__cpo6cbeginE,(_ZN39_INTERNAL_1a01ba07_4_k_cu_14f3ac80_27104cuda3std3__48in_placeE - _ZN39_INTERNAL_1a01ba07_4_k_cu_14f3ac80_27104cuda3std3__45__cpo6cbeginE)
_ZN39_INTERNAL_1a01ba07_4_k_cu_14f3ac80_27104cuda3std3__45__cpo6cbeginE:
	.zero		1
	.type		_ZN39_INTERNAL_1a01ba07_4_k_cu_14f3ac80_27104cuda3std3__48in_placeE,@object
	.size		_ZN39_INTERNAL_1a01ba07_4_k_cu_14f3ac80_27104cuda3std3__48in_placeE,(_ZN39_INTERNAL_1a01ba07_4_k_cu_14f3ac80_27104cuda3std6ranges3__45__cpo9iter_moveE - _ZN39_INTERNAL_1a01ba07_4_k_cu_14f3ac80_27104cuda3std3__48in_placeE)
_ZN39_INTERNAL_1a01ba07_4_k_cu_14f3ac80_27104cuda3std3__48in_placeE:
	.zero		1
	.type		_ZN39_INTERNAL_1a01ba07_4_k_cu_14f3ac80_27104cuda3std6ranges3__45__cpo9iter_moveE,@object
	.size		_ZN39_INTERNAL_1a01ba07_4_k_cu_14f3ac80_27104cuda3std6ranges3__45__cpo9iter_moveE,(_ZN39_INTERNAL_1a01ba07_4_k_cu_14f3ac80_27104cuda3std3__45__cpo5beginE - _ZN39_INTERNAL_1a01ba07_4_k_cu_14f3ac80_27104cuda3std6ranges3__45__cpo9iter_moveE)
_ZN39_INTERNAL_1a01ba07_4_k_cu_14f3ac80_27104cuda3std6ranges3__45__cpo9iter_moveE:
	.zero		1
	.type		_ZN39_INTERNAL_1a01ba07_4_k_cu_14f3ac80_27104cuda3std3__45__cpo5beginE,@object
	.size		_ZN39_INTERNAL_1a01ba07_4_k_cu_14f3ac80_27104cuda3std3__45__cpo5beginE,(_ZN39_INTERNAL_1a01ba07_4_k_cu_14f3ac80_27104cuda3std3__441_GLOBAL__N__1a01ba07_4_k_cu_14f3ac80_27106ignoreE - _ZN39_INTERNAL_1a01ba07_4_k_cu_14f3ac80_27104cuda3std3__45__cpo5beginE)
_ZN39_INTERNAL_1a01ba07_4_k_cu_14f3ac80_27104cuda3std3__45__cpo5beginE:
	.zero		1
	.type		_ZN39_INTERNAL_1a01ba07_4_k_cu_14f3ac80_27104cuda3std3__441_GLOBAL__N__1a01ba07_4_k_cu_14f3ac80_27106ignoreE,@object
	.size		_ZN39_INTERNAL_1a01ba07_4_k_cu_14f3ac80_27104cuda3std3__441_GLOBAL__N__1a01ba07_4_k_cu_14f3ac80_27106ignoreE,(_ZN39_INTERNAL_1a01ba07_4_k_cu_14f3ac80_27104cute7productE - _ZN39_INTERNAL_1a01ba07_4_k_cu_14f3ac80_27104cuda3std3__441_GLOBAL__N__1a01ba07_4_k_cu_14f3ac80_27106ignoreE)
_ZN39_INTERNAL_1a01ba07_4_k_cu_14f3ac80_27104cuda3std3__441_GLOBAL__N__1a01ba07_4_k_cu_14f3ac80_27106ignoreE:
	.zero		1
	.type		_ZN39_INTERNAL_1a01ba07_4_k_cu_14f3ac80_27104cute7productE,@object
	.size		_ZN39_INTERNAL_1a01ba07_4_k_cu_14f3ac80_27104cute7productE,(_ZN39_INTERNAL_1a01ba07_4_k_cu_14f3ac80_27104cuda3std3__45__cpo3endE - _ZN39_INTERNAL_1a01ba07_4_k_cu_14f3ac80_27104cute7productE)
_ZN39_INTERNAL_1a01ba07_4_k_cu_14f3ac80_27104cute7productE:
	.zero		1
	.type		_ZN39_INTERNAL_1a01ba07_4_k_cu_14f3ac80_27104cuda3std3__45__cpo3endE,@object
	.size		_ZN39_INTERNAL_1a01ba07_4_k_cu_14f3ac80_27104cuda3std3__45__cpo3endE,(_ZN39_INTERNAL_1a01ba07_4_k_cu_14f3ac80_27104cuda3std3__419piecewise_constructE - _ZN39_INTERNAL_1a01ba07_4_k_cu_14f3ac80_27104cuda3std3__45__cpo3endE)
_ZN39_INTERNAL_1a01ba07_4_k_cu_14f3ac80_27104cuda3std3__45__cpo3endE:
	.zero		1
	.type		_ZN39_INTERNAL_1a01ba07_4_k_cu_14f3ac80_27104cuda3std3__419piecewise_constructE,@object
	.size		_ZN39_INTERNAL_1a01ba07_4_k_cu_14f3ac80_27104cuda3std3__419piecewise_constructE,(_ZN39_INTERNAL_1a01ba07_4_k_cu_14f3ac80_27104cuda3std3__45__cpo4cendE - _ZN39_INTERNAL_1a01ba07_4_k_cu_14f3ac80_27104cuda3std3__419piecewise_constructE)
_ZN39_INTERNAL_1a01ba07_4_k_cu_14f3ac80_27104cuda3std3__419piecewise_constructE:
	.zero		1
	.type		_ZN39_INTERNAL_1a01ba07_4_k_cu_14f3ac80_27104cuda3std3__45__cpo4cendE,@object
	.size		_ZN39_INTERNAL_1a01ba07_4_k_cu_14f3ac80_27104cuda3std3__45__cpo4cendE,(_ZN39_INTERNAL_1a01ba07_4_k_cu_14f3ac80_27104cuda3std6ranges3__45__cpo4swapE - _ZN39_INTERNAL_1a01ba07_4_k_cu_14f3ac80_27104cuda3std3__45__cpo4cendE)
_ZN39_INTERNAL_1a01ba07_4_k_cu_14f3ac80_27104cuda3std3__45__cpo4cendE:
	.zero		1
	.type		_ZN39_INTERNAL_1a01ba07_4_k_cu_14f3ac80_27104cuda3std6ranges3__45__cpo4swapE,@object
	.size		_ZN39_INTERNAL_1a01ba07_4_k_cu_14f3ac80_27104cuda3std6ranges3__45__cpo4swapE,(.L_8 - _ZN39_INTERNAL_1a01ba07_4_k_cu_14f3ac80_27104cuda3std6ranges3__45__cpo4swapE)
_ZN39_INTERNAL_1a01ba07_4_k_cu_14f3ac80_27104cuda3std6ranges3__45__cpo4swapE:
	.zero		1
.L_8:


//--------------------- .nv.constant0._ZN7cutlass13device_kernelINS_4gemm6kernel13GemmUniversalIN4cute5tupleIJiiiiEEENS1_10collective13CollectiveMmaINS1_34MainloopSm90TmaGmmaWarpSpecializedILi3ENS5_IJNS4_1CILi1EEENSA_ILi2EEESB_EEENS1_35KernelTmaWarpSpecializedCooperativeEEENS5_IJNSA_ILi256EEENSA_ILi128EEENSA_ILi32EEEEEENS_6half_tENS5_IJlSB_lEEESK_SL_NS4_8TiledMMAINS4_8MMA_AtomIJNS4_4SM904GMMA26MMA_64x128x16_F32F16F16_SSILNSP_5MajorE0ELSR_0ELNSP_7ScaleInE1ELSS_1EEEEEENS4_6LayoutINS5_IJSC_SB_SB_EEENS5_IJSB_NSA_ILi0EEESX_EEEEENS5_IJNS4_10UnderscoreES10_S10_EEEEENS4_23SM90_TMA_LOAD_MULTICASTENS4_14ComposedLayoutINS4_7SwizzleILi2ELi4ELi3EEENS4_18smem_ptr_flag_bitsILi16EEENSV_INS5_IJNSA_ILi8EEESI_EEENS5_IJSI_SB_EEEEEEEvNS4_8identityENS4_13SM90_TMA_LOADES1D_vS1E_EENS_8epilogue10collective6detail29Sm90TmaWarpSpecializedAdapterINS1I_15DefaultEpilogueISK_SL_SL_NS1H_6thread17LinearCombinationISK_Li1EffLNS1M_9ScaleType4KindE0ELNS_15FloatRoundStyleE2ESK_EENS1_15EpilogueDefaultEEEEEvvEEEEvNT_6ParamsE --------------------------
	.section	.nv.constant0._ZN7cutlass13device_kernelINS_4gemm6kernel13GemmUniversalIN4cute5tupleIJiiiiEEENS1_10collective13CollectiveMmaINS1_34MainloopSm90TmaGmmaWarpSpecializedILi3ENS5_IJNS4_1CILi1EEENSA_ILi2EEESB_EEENS1_35KernelTmaWarpSpecializedCooperativeEEENS5_IJNSA_ILi256EEENSA_ILi128EEENSA_ILi32EEEEEENS_6half_tENS5_IJlSB_lEEESK_SL_NS4_8TiledMMAINS4_8MMA_AtomIJNS4_4SM904GMMA26MMA_64x128x16_F32F16F16_SSILNSP_5MajorE0ELSR_0ELNSP_7ScaleInE1ELSS_1EEEEEENS4_6LayoutINS5_IJSC_SB_SB_EEENS5_IJSB_NSA_ILi0EEESX_EEEEENS5_IJNS4_10UnderscoreES10_S10_EEEEENS4_23SM90_TMA_LOAD_MULTICASTENS4_14ComposedLayoutINS4_7SwizzleILi2ELi4ELi3EEENS4_18smem_ptr_flag_bitsILi16EEENSV_INS5_IJNSA_ILi8EEESI_EEENS5_IJSI_SB_EEEEEEEvNS4_8identityENS4_13SM90_TMA_LOADES1D_vS1E_EENS_8epilogue10collective6detail29Sm90TmaWarpSpecializedAdapterINS1I_15DefaultEpilogueISK_SL_SL_NS1H_6thread17LinearCombinationISK_Li1EffLNS1M_9ScaleType4KindE0ELNS_15FloatRoundStyleE2ESK_EENS1_15EpilogueDefaultEEEEEvvEEEEvNT_6ParamsE,"a",@progbits
	.sectionflags	@""
	.align	4
.nv.constant0._ZN7cutlass13device_kernelINS_4gemm6kernel13GemmUniversalIN4cute5tupleIJiiiiEEENS1_10collective13CollectiveMmaINS1_34MainloopSm90TmaGmmaWarpSpecializedILi3ENS5_IJNS4_1CILi1EEENSA_ILi2EEESB_EEENS1_35KernelTmaWarpSpecializedCooperativeEEENS5_IJNSA_ILi256EEENSA_ILi128EEENSA_ILi32EEEEEENS_6half_tENS5_IJlSB_lEEESK_SL_NS4_8TiledMMAINS4_8MMA_AtomIJNS4_4SM904GMMA26MMA_64x128x16_F32F16F16_SSILNSP_5MajorE0ELSR_0ELNSP_7ScaleInE1ELSS_1EEEEEENS4_6LayoutINS5_IJSC_SB_SB_EEENS5_IJSB_NSA_ILi0EEESX_EEEEENS5_IJNS4_10UnderscoreES10_S10_EEEEENS4_23SM90_TMA_LOAD_MULTICASTENS4_14ComposedLayoutINS4_7SwizzleILi2ELi4ELi3EEENS4_18smem_ptr_flag_bitsILi16EEENSV_INS5_IJNSA_ILi8EEESI_EEENS5_IJSI_SB_EEEEEEEvNS4_8identityENS4_13SM90_TMA_LOADES1D_vS1E_EENS_8epilogue10collective6detail29Sm90TmaWarpSpecializedAdapterINS1I_15DefaultEpilogueISK_SL_SL_NS1H_6thread17LinearCombinationISK_Li1EffLNS1M_9ScaleType4KindE0ELNS_15FloatRoundStyleE2ESK_EENS1_15EpilogueDefaultEEEEEvvEEEEvNT_6ParamsE:
	.zero		1664


//--------------------- SYMBOLS --------------------------

	.type		.nv.reservedSmem.offset0,@object
	.size		.nv.reservedSmem.offset0,0x4
	.type		__assertfail,@function
